	.headerflags	@"EF_CUDA_TEXMODE_UNIFIED EF_CUDA_64BIT_ADDRESS EF_CUDA_SM80 EF_CUDA_VIRTUAL_SM(EF_CUDA_SM80)"
	.elftype	@"ET_EXEC"


//--------------------- .nv.info                  --------------------------
	.section	.nv.info,"",@"SHT_CUDA_INFO"
	.align	4


	//----- nvinfo : EIATTR_REGCOUNT
	.align		4
        /*0000*/ 	.byte	0x04, 0x2f
        /*0002*/ 	.short	(.L_1 - .L_0)
	.align		4
.L_0:
        /*0004*/ 	.word	index@(matmul_kernel)
        /*0008*/ 	.word	0x000000ec


	//----- nvinfo : EIATTR_MIN_STACK_SIZE
	.align		4
.L_1:
        /*000c*/ 	.byte	0x04, 0x12
        /*000e*/ 	.short	(.L_3 - .L_2)
	.align		4
.L_2:
        /*0010*/ 	.word	index@(matmul_kernel)
        /*0014*/ 	.word	0x00000000


	//----- nvinfo : EIATTR_FRAME_SIZE
	.align		4
.L_3:
        /*0018*/ 	.byte	0x04, 0x11
        /*001a*/ 	.short	(.L_5 - .L_4)
	.align		4
.L_4:
        /*001c*/ 	.word	index@(matmul_kernel)
        /*0020*/ 	.word	0x00000000


	//----- nvinfo : EIATTR_MIN_STACK_SIZE
	.align		4
.L_5:
        /*0024*/ 	.byte	0x04, 0x12
        /*0026*/ 	.short	(.L_7 - .L_6)
	.align		4
.L_6:
        /*0028*/ 	.word	index@(matmul_kernel)
        /*002c*/ 	.word	0x00000000
.L_7:


//--------------------- .nv.info.matmul_kernel    --------------------------
	.section	.nv.info.matmul_kernel,"",@"SHT_CUDA_INFO"
	.sectionflags	@""
	.align	4


	//----- nvinfo : EIATTR_CUDA_API_VERSION
	.align		4
        /*0000*/ 	.byte	0x04, 0x37
        /*0002*/ 	.short	(.L_9 - .L_8)
.L_8:
        /*0004*/ 	.word	0x0000007c


	//----- nvinfo : EIATTR_SW2861232_WAR
	.align		4
.L_9:
        /*0008*/ 	.byte	0x01, 0x35
	.zero		2


	//----- nvinfo : EIATTR_PARAM_CBANK
	.align		4
        /*000c*/ 	.byte	0x04, 0x0a
        /*000e*/ 	.short	(.L_11 - .L_10)
	.align		4
.L_10:
        /*0010*/ 	.word	index@(.nv.constant0.matmul_kernel)
        /*0014*/ 	.short	0x0160
        /*0016*/ 	.short	0x0030


	//----- nvinfo : EIATTR_CBANK_PARAM_SIZE
	.align		4
.L_11:
        /*0018*/ 	.byte	0x03, 0x19
        /*001a*/ 	.short	0x0030


	//----- nvinfo : EIATTR_KPARAM_INFO
	.align		4
        /*001c*/ 	.byte	0x04, 0x17
        /*001e*/ 	.short	(.L_13 - .L_12)
.L_12:
        /*0020*/ 	.word	0x00000000
        /*0024*/ 	.short	0x0008
        /*0026*/ 	.short	0x002c
        /*0028*/ 	.byte	0x00, 0xf0, 0x11, 0x00


	//----- nvinfo : EIATTR_KPARAM_INFO
	.align		4
.L_13:
        /*002c*/ 	.byte	0x04, 0x17
        /*002e*/ 	.short	(.L_15 - .L_14)
.L_14:
        /*0030*/ 	.word	0x00000000
        /*0034*/ 	.short	0x0007
        /*0036*/ 	.short	0x0028
        /*0038*/ 	.byte	0x00, 0xf0, 0x11, 0x00


	//----- nvinfo : EIATTR_KPARAM_INFO
	.align		4
.L_15:
        /*003c*/ 	.byte	0x04, 0x17
        /*003e*/ 	.short	(.L_17 - .L_16)
.L_16:
        /*0040*/ 	.word	0x00000000
        /*0044*/ 	.short	0x0006
        /*0046*/ 	.short	0x0024
        /*0048*/ 	.byte	0x00, 0xf0, 0x11, 0x00


	//----- nvinfo : EIATTR_KPARAM_INFO
	.align		4
.L_17:
        /*004c*/ 	.byte	0x04, 0x17
        /*004e*/ 	.short	(.L_19 - .L_18)
.L_18:
        /*0050*/ 	.word	0x00000000
        /*0054*/ 	.short	0x0005
        /*0056*/ 	.short	0x0020
        /*0058*/ 	.byte	0x00, 0xf0, 0x11, 0x00


	//----- nvinfo : EIATTR_KPARAM_INFO
	.align		4
.L_19:
        /*005c*/ 	.byte	0x04, 0x17
        /*005e*/ 	.short	(.L_21 - .L_20)
.L_20:
        /*0060*/ 	.word	0x00000000
        /*0064*/ 	.short	0x0004
        /*0066*/ 	.short	0x001c
        /*0068*/ 	.byte	0x00, 0xf0, 0x11, 0x00


	//----- nvinfo : EIATTR_KPARAM_INFO
	.align		4
.L_21:
        /*006c*/ 	.byte	0x04, 0x17
        /*006e*/ 	.short	(.L_23 - .L_22)
.L_22:
        /*0070*/ 	.word	0x00000000
        /*0074*/ 	.short	0x0003
        /*0076*/ 	.short	0x0018
        /*0078*/ 	.byte	0x00, 0xf0, 0x11, 0x00


	//----- nvinfo : EIATTR_KPARAM_INFO
	.align		4
.L_23:
        /*007c*/ 	.byte	0x04, 0x17
        /*007e*/ 	.short	(.L_25 - .L_24)
.L_24:
        /*0080*/ 	.word	0x00000000
        /*0084*/ 	.short	0x0002
        /*0086*/ 	.short	0x0010
        /*0088*/ 	.byte	0x00, 0xf0, 0x21, 0x00


	//----- nvinfo : EIATTR_KPARAM_INFO
	.align		4
.L_25:
        /*008c*/ 	.byte	0x04, 0x17
        /*008e*/ 	.short	(.L_27 - .L_26)
.L_26:
        /*0090*/ 	.word	0x00000000
        /*0094*/ 	.short	0x0001
        /*0096*/ 	.short	0x0008
        /*0098*/ 	.byte	0x00, 0xf0, 0x21, 0x00


	//----- nvinfo : EIATTR_KPARAM_INFO
	.align		4
.L_27:
        /*009c*/ 	.byte	0x04, 0x17
        /*009e*/ 	.short	(.L_29 - .L_28)
.L_28:
        /*00a0*/ 	.word	0x00000000
        /*00a4*/ 	.short	0x0000
        /*00a6*/ 	.short	0x0000
        /*00a8*/ 	.byte	0x00, 0xf0, 0x21, 0x00


	//----- nvinfo : EIATTR_MAXREG_COUNT
	.align		4
.L_29:
        /*00ac*/ 	.byte	0x03, 0x1b
        /*00ae*/ 	.short	0x00ff


	//----- nvinfo : EIATTR_EXIT_INSTR_OFFSETS
	.align		4
        /*00b0*/ 	.byte	0x04, 0x1c
        /*00b2*/ 	.short	(.L_31 - .L_30)


	//   ....[0]....
.L_30:
        /*00b4*/ 	.word	0x00008090


	//   ....[1]....
        /*00b8*/ 	.word	0x000080f0


	//----- nvinfo : EIATTR_MAX_THREADS
	.align		4
.L_31:
        /*00bc*/ 	.byte	0x04, 0x05
        /*00be*/ 	.short	(.L_33 - .L_32)
.L_32:
        /*00c0*/ 	.word	0x00000100
        /*00c4*/ 	.word	0x00000001
        /*00c8*/ 	.word	0x00000001
.L_33:


//--------------------- .nv.callgraph             --------------------------
	.section	.nv.callgraph,"",@"SHT_CUDA_CALLGRAPH"
	.align	4
	.sectionentsize	8
	.align		4
        /*0000*/ 	.word	0x00000000
	.align		4
        /*0004*/ 	.word	0xffffffff
	.align		4
        /*0008*/ 	.word	0x00000000
	.align		4
        /*000c*/ 	.word	0xfffffffe
	.align		4
        /*0010*/ 	.word	0x00000000
	.align		4
        /*0014*/ 	.word	0xfffffffd
	.align		4
        /*0018*/ 	.word	0x00000000
	.align		4
        /*001c*/ 	.word	0xfffffffc


//--------------------- .nv.rel.action            --------------------------
	.section	.nv.rel.action,"",@"SHT_CUDA_RELOCINFO"
	.align	8
	.sectionentsize	8
        /*0000*/ 	.byte	0x73, 0x00, 0x00, 0x00, 0x00, 0x00, 0x00, 0x00, 0x00, 0x00, 0x00, 0x11, 0x25, 0x00, 0x05, 0x36


//--------------------- .nv.constant0.matmul_kernel --------------------------
	.section	.nv.constant0.matmul_kernel,"a",@progbits
	.sectionflags	@""
	.align	4
.nv.constant0.matmul_kernel:
	.zero		400


//--------------------- .text.matmul_kernel       --------------------------
	.section	.text.matmul_kernel,"ax",@progbits
	.sectionflags	@"SHF_BARRIERS=1"
	.sectioninfo	@"SHI_REGISTERS=236"
	.align	128
        .global         matmul_kernel
        .type           matmul_kernel,@function
        .size           matmul_kernel,(.L_x_5 - matmul_kernel)
        .other          matmul_kernel,@"STO_CUDA_ENTRY STV_DEFAULT"
matmul_kernel:
.text.matmul_kernel:
[----:B------:R-:W-:Y:S02]  /*0000*/  IMAD.MOV.U32 R1, RZ, RZ, c[0x0][0x28] ;  /* 0x00000a00ff017624 */ /* 0x000fe400078e00ff */
[----:B------:R-:W-:Y:S01]  /*0010*/  IMAD.MOV.U32 R0, RZ, RZ, c[0x0][0x17c] ;  /* 0x00005f00ff007624 */ /* 0x000fe200078e00ff */
[----:B------:R-:W1:Y:S01]  /*0020*/  S2R R5, SR_CTAID.X ;  /* 0x0000000000057919 */ /* 0x000e620000002500 */
[----:B------:R-:W-:Y:S01]  /*0030*/  IABS R15, c[0x0][0x178] ;  /* 0x00005e00000f7a13 */ /* 0x000fe20000000000 */
[----:B------:R-:W-:Y:S01]  /*0040*/  ULDC UR9, c[0x0][0x180] ;  /* 0x0000600000097ab9 */ /* 0x000fe20000000800 */
[----:B------:R-:W-:Y:S01]  /*0050*/  IABS R17, c[0x0][0x17c] ;  /* 0x00005f0000117a13 */ /* 0x000fe20000000000 */
[----:B------:R-:W2:Y:S01]  /*0060*/  S2R R206, SR_TID.X ;  /* 0x0000000000ce7919 */ /* 0x000ea20000002100 */
[----:B------:R-:W-:Y:S01]  /*0070*/  IADD3 R0, R0, 0x7f, RZ ;  /* 0x0000007f00007810 */ /* 0x000fe20007ffe0ff */
[----:B------:R-:W-:Y:S02]  /*0080*/  UIADD3 UR4, UR9, -0x80, URZ ;  /* 0xffffff8009047890 */ /* 0x000fe4000fffe03f */
[----:B------:R-:W-:Y:S01]  /*0090*/  ULDC.64 UR12, c[0x0][0x118] ;  /* 0x00004600000c7ab9 */ /* 0x000fe20000000a00 */
[----:B------:R-:W-:-:S04]  /*00a0*/  SHF.R.S32.HI R3, RZ, 0x1f, R0 ;  /* 0x0000001fff037819 */ /* 0x000fc80000011400 */
[----:B------:R-:W-:-:S04]  /*00b0*/  LEA.HI R3, R3, R0, RZ, 0x7 ;  /* 0x0000000003037211 */ /* 0x000fc800078f38ff */
[----:B------:R-:W-:-:S05]  /*00c0*/  SHF.R.S32.HI R3, RZ, 0x7, R3 ;  /* 0x00000007ff037819 */ /* 0x000fca0000011403 */
[----:B------:R-:W-:Y:S01]  /*00d0*/  IMAD.SHL.U32 R4, R3, 0x8, RZ ;  /* 0x0000000803047824 */ /* 0x000fe200078e00ff */
[----:B-1----:R-:W-:-:S04]  /*00e0*/  IABS R8, R5 ;  /* 0x0000000500087213 */ /* 0x002fc80000000000 */
[-C--:B------:R-:W-:Y:S01]  /*00f0*/  IABS R7, R4.reuse ;  /* 0x0000000400077213 */ /* 0x080fe20000000000 */
[C---:B--2---:R-:W-:Y:S01]  /*0100*/  IMAD.SHL.U32 R228, R206.reuse, 0x2, RZ ;  /* 0x00000002cee47824 */ /* 0x044fe200078e00ff */
[----:B------:R-:W-:Y:S02]  /*0110*/  IABS R10, R4 ;  /* 0x00000004000a7213 */ /* 0x000fe40000000000 */
[----:B------:R-:W1:Y:S01]  /*0120*/  I2F.RP R0, R7 ;  /* 0x0000000700007306 */ /* 0x000e620000209400 */
[----:B------:R-:W-:Y:S02]  /*0130*/  LOP3.LUT R209, R206, 0x1f, RZ, 0xc0, !PT ;  /* 0x0000001fced17812 */ /* 0x000fe400078ec0ff */
[----:B------:R-:W-:-:S05]  /*0140*/  SHF.R.U32.HI R229, RZ, 0x5, R206 ;  /* 0x00000005ffe57819 */ /* 0x000fca00000116ce */
[----:B-1----:R-:W1:Y:S02]  /*0150*/  MUFU.RCP R0, R0 ;  /* 0x0000000000007308 */ /* 0x002e640000001000 */
[----:B-1----:R-:W-:Y:S01]  /*0160*/  IADD3 R2, R0, 0xffffffe, RZ ;  /* 0x0ffffffe00027810 */ /* 0x002fe20007ffe0ff */
[----:B------:R-:W-:-:S05]  /*0170*/  IMAD.MOV R0, RZ, RZ, -R10 ;  /* 0x000000ffff007224 */ /* 0x000fca00078e0a0a */
[----:B------:R1:W2:Y:S02]  /*0180*/  F2I.FTZ.U32.TRUNC.NTZ R3, R2 ;  /* 0x0000000200037305 */ /* 0x0002a4000021f000 */
[----:B-1----:R-:W-:Y:S02]  /*0190*/  IMAD.MOV.U32 R2, RZ, RZ, RZ ;  /* 0x000000ffff027224 */ /* 0x002fe400078e00ff */
[----:B--2---:R-:W-:-:S04]  /*01a0*/  IMAD.MOV R6, RZ, RZ, -R3 ;  /* 0x000000ffff067224 */ /* 0x004fc800078e0a03 */
[----:B------:R-:W-:Y:S02]  /*01b0*/  IMAD R9, R6, R7, RZ ;  /* 0x0000000706097224 */ /* 0x000fe400078e02ff */
[----:B------:R-:W-:Y:S02]  /*01c0*/  IMAD.MOV.U32 R6, RZ, RZ, R8 ;  /* 0x000000ffff067224 */ /* 0x000fe400078e0008 */
[----:B------:R-:W-:-:S06]  /*01d0*/  IMAD.HI.U32 R3, R3, R9, R2 ;  /* 0x0000000903037227 */ /* 0x000fcc00078e0002 */
[----:B------:R-:W-:-:S04]  /*01e0*/  IMAD.HI.U32 R3, R3, R6, RZ ;  /* 0x0000000603037227 */ /* 0x000fc800078e00ff */
[----:B------:R-:W-:-:S05]  /*01f0*/  IMAD R0, R3, R0, R6 ;  /* 0x0000000003007224 */ /* 0x000fca00078e0206 */
[----:B------:R-:W-:-:S13]  /*0200*/  ISETP.GT.U32.AND P1, PT, R7, R0, PT ;  /* 0x000000000700720c */ /* 0x000fda0003f24070 */
[----:B------:R-:W-:Y:S01]  /*0210*/  @!P1 IMAD.IADD R0, R0, 0x1, -R7 ;  /* 0x0000000100009824 */ /* 0x000fe200078e0a07 */
[----:B------:R-:W-:Y:S02]  /*0220*/  @!P1 IADD3 R3, R3, 0x1, RZ ;  /* 0x0000000103039810 */ /* 0x000fe40007ffe0ff */
[----:B------:R-:W-:Y:S02]  /*0230*/  ISETP.NE.AND P1, PT, R4, RZ, PT ;  /* 0x000000ff0400720c */ /* 0x000fe40003f25270 */
[----:B------:R-:W-:Y:S02]  /*0240*/  ISETP.GE.U32.AND P0, PT, R0, R7, PT ;  /* 0x000000070000720c */ /* 0x000fe40003f06070 */
[----:B------:R-:W-:-:S04]  /*0250*/  LOP3.LUT R0, R5, R4, RZ, 0x3c, !PT ;  /* 0x0000000405007212 */ /* 0x000fc800078e3cff */
[----:B------:R-:W-:Y:S01]  /*0260*/  ISETP.GE.AND P2, PT, R0, RZ, PT ;  /* 0x000000ff0000720c */ /* 0x000fe20003f46270 */
[----:B------:R-:W-:-:S05]  /*0270*/  IMAD.MOV.U32 R0, RZ, RZ, c[0x0][0x178] ;  /* 0x00005e00ff007624 */ /* 0x000fca00078e00ff */
[----:B------:R-:W-:Y:S02]  /*0280*/  IADD3 R0, R0, 0xff, RZ ;  /* 0x000000ff00007810 */ /* 0x000fe40007ffe0ff */
[----:B------:R-:W-:-:S05]  /*0290*/  @P0 IADD3 R3, R3, 0x1, RZ ;  /* 0x0000000103030810 */ /* 0x000fca0007ffe0ff */
[----:B------:R-:W-:Y:S01]  /*02a0*/  IMAD.MOV.U32 R2, RZ, RZ, R3 ;  /* 0x000000ffff027224 */ /* 0x000fe200078e0003 */
[----:B------:R-:W-:-:S03]  /*02b0*/  SHF.R.S32.HI R3, RZ, 0x1f, R0 ;  /* 0x0000001fff037819 */ /* 0x000fc60000011400 */
[----:B------:R-:W-:Y:S01]  /*02c0*/  @!P2 IMAD.MOV R2, RZ, RZ, -R2 ;  /* 0x000000ffff02a224 */ /* 0x000fe200078e0a02 */
[----:B------:R-:W-:Y:S02]  /*02d0*/  @!P1 LOP3.LUT R2, RZ, R4, RZ, 0x33, !PT ;  /* 0x00000004ff029212 */ /* 0x000fe400078e33ff */
[----:B------:R-:W-:-:S03]  /*02e0*/  LEA.HI R3, R3, R0, RZ, 0x8 ;  /* 0x0000000003037211 */ /* 0x000fc600078f40ff */
[----:B------:R-:W-:Y:S02]  /*02f0*/  IMAD.SHL.U32 R8, R2, 0x8, RZ ;  /* 0x0000000802087824 */ /* 0x000fe400078e00ff */
[----:B------:R-:W-:-:S03]  /*0300*/  IMAD.MOV R2, RZ, RZ, -R2 ;  /* 0x000000ffff027224 */ /* 0x000fc600078e0a02 */
[----:B------:R-:W-:Y:S01]  /*0310*/  LEA.HI.SX32 R3, R3, -R8, 0x18 ;  /* 0x8000000803037211 */ /* 0x000fe200078fc2ff */
[----:B------:R-:W-:Y:S02]  /*0320*/  IMAD R10, R4, R2, R5 ;  /* 0x00000002040a7224 */ /* 0x000fe400078e0205 */
[----:B------:R-:W-:Y:S01]  /*0330*/  IMAD.MOV.U32 R2, RZ, RZ, RZ ;  /* 0x000000ffff027224 */ /* 0x000fe200078e00ff */
[----:B------:R-:W-:Y:S02]  /*0340*/  IMNMX R9, R3, 0x8, PT ;  /* 0x0000000803097817 */ /* 0x000fe40003800200 */
[----:B------:R-:W-:Y:S02]  /*0350*/  IABS R4, R10 ;  /* 0x0000000a00047213 */ /* 0x000fe40000000000 */
[----:B------:R-:W-:-:S04]  /*0360*/  IABS R7, R9 ;  /* 0x0000000900077213 */ /* 0x000fc80000000000 */
[----:B------:R-:W1:Y:S08]  /*0370*/  I2F.RP R0, R7 ;  /* 0x0000000700007306 */ /* 0x000e700000209400 */
[----:B-1----:R-:W1:Y:S02]  /*0380*/  MUFU.RCP R0, R0 ;  /* 0x0000000000007308 */ /* 0x002e640000001000 */
[----:B-1----:R-:W-:-:S06]  /*0390*/  IADD3 R3, R0, 0xffffffe, RZ ;  /* 0x0ffffffe00037810 */ /* 0x002fcc0007ffe0ff */
[----:B------:R-:W1:Y:S02]  /*03a0*/  F2I.FTZ.U32.TRUNC.NTZ R3, R3 ;  /* 0x0000000300037305 */ /* 0x000e64000021f000 */
[----:B-1----:R-:W-:-:S04]  /*03b0*/  IMAD.MOV R6, RZ, RZ, -R3 ;  /* 0x000000ffff067224 */ /* 0x002fc800078e0a03 */
[----:B------:R-:W-:Y:S01]  /*03c0*/  IMAD R5, R6, R7, RZ ;  /* 0x0000000706057224 */ /* 0x000fe200078e02ff */
[----:B------:R-:W-:-:S03]  /*03d0*/  IABS R6, R9 ;  /* 0x0000000900067213 */ /* 0x000fc60000000000 */
[----:B------:R-:W-:Y:S02]  /*03e0*/  IMAD.HI.U32 R2, R3, R5, R2 ;  /* 0x0000000503027227 */ /* 0x000fe400078e0002 */
[----:B------:R-:W1:Y:S02]  /*03f0*/  I2F.RP R5, R17 ;  /* 0x0000001100057306 */ /* 0x000e640000209400 */
[----:B------:R-:W-:Y:S02]  /*0400*/  IMAD.MOV.U32 R3, RZ, RZ, R4 ;  /* 0x000000ffff037224 */ /* 0x000fe400078e0004 */
[----:B------:R-:W-:Y:S02]  /*0410*/  IMAD.MOV R0, RZ, RZ, -R6 ;  /* 0x000000ffff007224 */ /* 0x000fe400078e0a06 */
[----:B------:R-:W-:Y:S02]  /*0420*/  IMAD.HI.U32 R2, R2, R3, RZ ;  /* 0x0000000302027227 */ /* 0x000fe400078e00ff */
[----:B------:R-:W2:Y:S02]  /*0430*/  I2F.RP R4, R15 ;  /* 0x0000000f00047306 */ /* 0x000ea40000209400 */
[----:B------:R-:W-:-:S05]  /*0440*/  IMAD R0, R2, R0, R3 ;  /* 0x0000000002007224 */ /* 0x000fca00078e0203 */
[----:B------:R-:W-:Y:S01]  /*0450*/  ISETP.GT.U32.AND P1, PT, R7, R0, PT ;  /* 0x000000000700720c */ /* 0x000fe20003f24070 */
[----:B-1----:R-:W1:Y:S08]  /*0460*/  MUFU.RCP R5, R5 ;  /* 0x0000000500057308 */ /* 0x002e700000001000 */
[----:B--2---:R-:W2:Y:S04]  /*0470*/  MUFU.RCP R4, R4 ;  /* 0x0000000400047308 */ /* 0x004ea80000001000 */
[----:B------:R-:W-:Y:S01]  /*0480*/  @!P1 IMAD.IADD R0, R0, 0x1, -R7 ;  /* 0x0000000100009824 */ /* 0x000fe200078e0a07 */
[----:B------:R-:W-:-:S02]  /*0490*/  @!P1 IADD3 R2, R2, 0x1, RZ ;  /* 0x0000000102029810 */ /* 0x000fc40007ffe0ff */
[----:B------:R-:W-:Y:S02]  /*04a0*/  ISETP.NE.AND P1, PT, R9, RZ, PT ;  /* 0x000000ff0900720c */ /* 0x000fe40003f25270 */
[----:B------:R-:W-:Y:S02]  /*04b0*/  ISETP.GE.U32.AND P0, PT, R0, R7, PT ;  /* 0x000000070000720c */ /* 0x000fe40003f06070 */
[----:B------:R-:W-:Y:S02]  /*04c0*/  LOP3.LUT R0, R10, R9, RZ, 0x3c, !PT ;  /* 0x000000090a007212 */ /* 0x000fe400078e3cff */
[----:B-1----:R-:W-:Y:S02]  /*04d0*/  IADD3 R6, R5, 0xffffffe, RZ ;  /* 0x0ffffffe05067810 */ /* 0x002fe40007ffe0ff */
[----:B------:R-:W-:Y:S02]  /*04e0*/  ISETP.GE.AND P2, PT, R0, RZ, PT ;  /* 0x000000ff0000720c */ /* 0x000fe40003f46270 */
[----:B--2---:R-:W-:Y:S01]  /*04f0*/  IADD3 R3, R4, 0xffffffe, RZ ;  /* 0x0ffffffe04037810 */ /* 0x004fe20007ffe0ff */
[----:B------:R-:W1:Y:S01]  /*0500*/  F2I.FTZ.U32.TRUNC.NTZ R5, R6 ;  /* 0x0000000600057305 */ /* 0x000e62000021f000 */
[----:B------:R-:W-:-:S03]  /*0510*/  SHF.R.U32.HI R7, RZ, 0x3, R206 ;  /* 0x00000003ff077819 */ /* 0x000fc600000116ce */
[----:B------:R-:W-:Y:S02]  /*0520*/  @P0 IADD3 R2, R2, 0x1, RZ ;  /* 0x0000000102020810 */ /* 0x000fe40007ffe0ff */
[----:B------:R-:W-:Y:S02]  /*0530*/  SGXT.U32 R7, R7, 0x5 ;  /* 0x000000050707781a */ /* 0x000fe40000000000 */
[----:B------:R-:W2:Y:S02]  /*0540*/  F2I.FTZ.U32.TRUNC.NTZ R3, R3 ;  /* 0x0000000300037305 */ /* 0x000ea4000021f000 */
[----:B------:R-:W-:Y:S01]  /*0550*/  @!P2 IMAD.MOV R2, RZ, RZ, -R2 ;  /* 0x000000ffff02a224 */ /* 0x000fe200078e0a02 */
[----:B------:R-:W-:Y:S02]  /*0560*/  @!P1 LOP3.LUT R2, RZ, R9, RZ, 0x33, !PT ;  /* 0x00000009ff029212 */ /* 0x000fe400078e33ff */
[C---:B------:R-:W-:Y:S02]  /*0570*/  LOP3.LUT R225, R7.reuse, 0x20, RZ, 0xfc, !PT ;  /* 0x0000002007e17812 */ /* 0x040fe400078efcff */
[C---:B------:R-:W-:Y:S01]  /*0580*/  LOP3.LUT R224, R7.reuse, 0x40, RZ, 0xfc, !PT ;  /* 0x0000004007e07812 */ /* 0x040fe200078efcff */
[----:B------:R-:W-:Y:S01]  /*0590*/  IMAD.MOV R0, RZ, RZ, -R2 ;  /* 0x000000ffff007224 */ /* 0x000fe200078e0a02 */
[C---:B------:R-:W-:Y:S01]  /*05a0*/  LOP3.LUT R223, R7.reuse, 0x60, RZ, 0xfc, !PT ;  /* 0x0000006007df7812 */ /* 0x040fe200078efcff */
[----:B------:R-:W-:Y:S01]  /*05b0*/  IMAD.SHL.U32 R203, R2, 0x80, RZ ;  /* 0x0000008002cb7824 */ /* 0x000fe200078e00ff */
[----:B------:R-:W-:Y:S01]  /*05c0*/  LOP3.LUT R222, R7, 0x80, RZ, 0xfc, !PT ;  /* 0x0000008007de7812 */ /* 0x000fe200078efcff */
[----:B------:R-:W-:Y:S01]  /*05d0*/  IMAD R0, R9, R0, R10 ;  /* 0x0000000009007224 */ /* 0x000fe200078e020a */
[----:B------:R-:W-:Y:S01]  /*05e0*/  LOP3.LUT R221, R7, 0xa0, RZ, 0xfc, !PT ;  /* 0x000000a007dd7812 */ /* 0x000fe200078efcff */
[----:B-1----:R-:W-:Y:S01]  /*05f0*/  IMAD.MOV R6, RZ, RZ, -R5 ;  /* 0x000000ffff067224 */ /* 0x002fe200078e0a05 */
[C---:B------:R-:W-:Y:S01]  /*0600*/  LOP3.LUT R19, R203.reuse, R7, RZ, 0xfc, !PT ;  /* 0x00000007cb137212 */ /* 0x040fe200078efcff */
[----:B------:R-:W-:Y:S01]  /*0610*/  IMAD.IADD R0, R8, 0x1, R0 ;  /* 0x0000000108007824 */ /* 0x000fe200078e0200 */
[C---:B------:R-:W-:Y:S01]  /*0620*/  LOP3.LUT R25, R203.reuse, 0x20, R7, 0xfe, !PT ;  /* 0x00000020cb197812 */ /* 0x040fe200078efe07 */
[----:B--2---:R-:W-:Y:S01]  /*0630*/  IMAD.MOV R4, RZ, RZ, -R3 ;  /* 0x000000ffff047224 */ /* 0x004fe200078e0a03 */
[----:B------:R-:W-:Y:S01]  /*0640*/  IABS R12, R19 ;  /* 0x00000013000c7213 */ /* 0x000fe20000000000 */
[----:B------:R-:W-:Y:S01]  /*0650*/  IMAD.SHL.U32 R204, R0, 0x100, RZ ;  /* 0x0000010000cc7824 */ /* 0x000fe200078e00ff */
[C-C-:B------:R-:W-:Y:S01]  /*0660*/  LOP3.LUT R26, R203.reuse, 0x40, R7.reuse, 0xfe, !PT ;  /* 0x00000040cb1a7812 */ /* 0x140fe200078efe07 */
[----:B------:R-:W-:Y:S01]  /*0670*/  IMAD R9, R4, R15, RZ ;  /* 0x0000000f04097224 */ /* 0x000fe200078e02ff */
[--C-:B------:R-:W-:Y:S01]  /*0680*/  LOP3.LUT R27, R203, 0x60, R7.reuse, 0xfe, !PT ;  /* 0x00000060cb1b7812 */ /* 0x100fe200078efe07 */
[----:B------:R-:W-:Y:S01]  /*0690*/  IMAD.MOV.U32 R2, RZ, RZ, RZ ;  /* 0x000000ffff027224 */ /* 0x000fe200078e00ff */
[----:B------:R-:W-:Y:S01]  /*06a0*/  LOP3.LUT R0, R204, R7, RZ, 0xfc, !PT ;  /* 0x00000007cc007212 */ /* 0x000fe200078efcff */
[----:B------:R-:W-:Y:S01]  /*06b0*/  IMAD R11, R6, R17, RZ ;  /* 0x00000011060b7224 */ /* 0x000fe200078e02ff */
[C---:B------:R-:W-:Y:S01]  /*06c0*/  LOP3.LUT R20, R204.reuse, 0x60, R7, 0xfe, !PT ;  /* 0x00000060cc147812 */ /* 0x040fe200078efe07 */
[----:B------:R-:W-:Y:S01]  /*06d0*/  IMAD.HI.U32 R2, R3, R9, R2 ;  /* 0x0000000903027227 */ /* 0x000fe200078e0002 */
[----:B------:R-:W-:-:S02]  /*06e0*/  LOP3.LUT R3, R204, 0x20, R7, 0xfe, !PT ;  /* 0x00000020cc037812 */ /* 0x000fc400078efe07 */
[----:B------:R-:W-:Y:S01]  /*06f0*/  IABS R6, R0 ;  /* 0x0000000000067213 */ /* 0x000fe20000000000 */
[----:B------:R-:W-:Y:S01]  /*0700*/  IMAD.MOV.U32 R4, RZ, RZ, RZ ;  /* 0x000000ffff047224 */ /* 0x000fe200078e00ff */
[----:B------:R-:W-:Y:S02]  /*0710*/  ISETP.GE.AND P0, PT, R0, RZ, PT ;  /* 0x000000ff0000720c */ /* 0x000fe40003f06270 */
[----:B------:R-:W-:Y:S01]  /*0720*/  IABS R8, R3 ;  /* 0x0000000300087213 */ /* 0x000fe20000000000 */
[----:B------:R-:W-:Y:S01]  /*0730*/  IMAD.HI.U32 R11, R5, R11, R4 ;  /* 0x0000000b050b7227 */ /* 0x000fe200078e0004 */
[----:B------:R-:W-:Y:S02]  /*0740*/  LOP3.LUT R4, R204, 0x40, R7, 0xfe, !PT ;  /* 0x00000040cc047812 */ /* 0x000fe400078efe07 */
[----:B------:R-:W-:Y:S01]  /*0750*/  ISETP.GE.AND P1, PT, R3, RZ, PT ;  /* 0x000000ff0300720c */ /* 0x000fe20003f26270 */
[----:B------:R-:W-:Y:S01]  /*0760*/  IMAD.HI.U32 R0, R2, R6, RZ ;  /* 0x0000000602007227 */ /* 0x000fe200078e00ff */
[----:B------:R-:W-:-:S02]  /*0770*/  IABS R9, R4 ;  /* 0x0000000400097213 */ /* 0x000fc40000000000 */
[----:B------:R-:W-:Y:S01]  /*0780*/  IABS R10, R20 ;  /* 0x00000014000a7213 */ /* 0x000fe20000000000 */
[----:B------:R-:W-:Y:S01]  /*0790*/  IMAD.HI.U32 R3, R2, R8, RZ ;  /* 0x0000000802037227 */ /* 0x000fe200078e00ff */
[----:B------:R-:W-:Y:S02]  /*07a0*/  ISETP.GE.AND P2, PT, R4, RZ, PT ;  /* 0x000000ff0400720c */ /* 0x000fe40003f46270 */
[C-C-:B------:R-:W-:Y:S01]  /*07b0*/  LOP3.LUT R21, R204.reuse, 0x80, R7.reuse, 0xfe, !PT ;  /* 0x00000080cc157812 */ /* 0x140fe200078efe07 */
[----:B------:R-:W-:Y:S01]  /*07c0*/  IMAD.MOV R0, RZ, RZ, -R0 ;  /* 0x000000ffff007224 */ /* 0x000fe200078e0a00 */
[C-C-:B------:R-:W-:Y:S01]  /*07d0*/  LOP3.LUT R22, R204.reuse, 0xa0, R7.reuse, 0xfe, !PT ;  /* 0x000000a0cc167812 */ /* 0x140fe200078efe07 */
[----:B------:R-:W-:Y:S01]  /*07e0*/  IMAD.HI.U32 R5, R11, R12, RZ ;  /* 0x0000000c0b057227 */ /* 0x000fe200078e00ff */
[--C-:B------:R-:W-:Y:S02]  /*07f0*/  LOP3.LUT R23, R204, 0xc0, R7.reuse, 0xfe, !PT ;  /* 0x000000c0cc177812 */ /* 0x100fe400078efe07 */
[----:B------:R-:W-:Y:S01]  /*0800*/  IABS R13, R22 ;  /* 0x00000016000d7213 */ /* 0x000fe20000000000 */
[----:B------:R-:W-:Y:S01]  /*0810*/  IMAD.HI.U32 R4, R2, R9, RZ ;  /* 0x0000000902047227 */ /* 0x000fe200078e00ff */
[----:B------:R-:W-:-:S02]  /*0820*/  LOP3.LUT R24, R204, 0xe0, R7, 0xfe, !PT ;  /* 0x000000e0cc187812 */ /* 0x000fc400078efe07 */
[----:B------:R-:W-:Y:S01]  /*0830*/  IABS R14, R23 ;  /* 0x00000017000e7213 */ /* 0x000fe20000000000 */
[----:B------:R-:W-:Y:S01]  /*0840*/  IMAD.MOV R3, RZ, RZ, -R3 ;  /* 0x000000ffff037224 */ /* 0x000fe200078e0a03 */
[----:B------:R-:W-:Y:S01]  /*0850*/  IABS R16, R24 ;  /* 0x0000001800107213 */ /* 0x000fe20000000000 */
[----:B------:R-:W-:Y:S01]  /*0860*/  IMAD R0, R15, R0, R6 ;  /* 0x000000000f007224 */ /* 0x000fe200078e0206 */
[----:B------:R-:W-:Y:S01]  /*0870*/  IABS R18, R27 ;  /* 0x0000001b00127213 */ /* 0x000fe20000000000 */
[----:B------:R-:W-:Y:S01]  /*0880*/  IMAD.MOV R5, RZ, RZ, -R5 ;  /* 0x000000ffff057224 */ /* 0x000fe200078e0a05 */
[----:B------:R-:W-:Y:S01]  /*0890*/  LOP3.LUT R220, R7, 0xc0, RZ, 0xfc, !PT ;  /* 0x000000c007dc7812 */ /* 0x000fe200078efcff */
[----:B------:R-:W-:Y:S01]  /*08a0*/  IMAD.MOV.U32 R6, RZ, RZ, R10 ;  /* 0x000000ffff067224 */ /* 0x000fe200078e000a */
[C---:B------:R-:W-:Y:S01]  /*08b0*/  ISETP.GT.U32.AND P4, PT, R15.reuse, R0, PT ;  /* 0x000000000f00720c */ /* 0x040fe20003f84070 */
[----:B------:R-:W-:Y:S01]  /*08c0*/  IMAD.MOV R4, RZ, RZ, -R4 ;  /* 0x000000ffff047224 */ /* 0x000fe200078e0a04 */
[----:B------:R-:W-:Y:S01]  /*08d0*/  IABS R10, R21 ;  /* 0x00000015000a7213 */ /* 0x000fe20000000000 */
[----:B------:R-:W-:Y:S01]  /*08e0*/  IMAD R3, R15, R3, R8 ;  /* 0x000000030f037224 */ /* 0x000fe200078e0208 */
[----:B------:R-:W-:Y:S01]  /*08f0*/  LOP3.LUT R219, R7, 0xe0, RZ, 0xfc, !PT ;  /* 0x000000e007db7812 */ /* 0x000fe200078efcff */
[----:B------:R-:W-:-:S02]  /*0900*/  IMAD R12, R17, R5, R12 ;  /* 0x00000005110c7224 */ /* 0x000fc400078e020c */
[----:B------:R-:W-:Y:S01]  /*0910*/  IMAD.HI.U32 R5, R2, R6, RZ ;  /* 0x0000000602057227 */ /* 0x000fe200078e00ff */
[----:B------:R-:W-:-:S03]  /*0920*/  ISETP.GT.U32.AND P3, PT, R15, R3, PT ;  /* 0x000000030f00720c */ /* 0x000fc60003f64070 */
[C---:B------:R-:W-:Y:S02]  /*0930*/  IMAD R4, R15.reuse, R4, R9 ;  /* 0x000000040f047224 */ /* 0x040fe400078e0209 */
[----:B------:R-:W-:Y:S02]  /*0940*/  IMAD.MOV R5, RZ, RZ, -R5 ;  /* 0x000000ffff057224 */ /* 0x000fe400078e0a05 */
[--C-:B------:R-:W-:Y:S01]  /*0950*/  @!P4 IMAD.IADD R0, R0, 0x1, -R15.reuse ;  /* 0x000000010000c824 */ /* 0x100fe200078e0a0f */
[C---:B------:R-:W-:Y:S01]  /*0960*/  ISETP.GT.U32.AND P6, PT, R15.reuse, R4, PT ;  /* 0x000000040f00720c */ /* 0x040fe20003fc4070 */
[C---:B------:R-:W-:Y:S02]  /*0970*/  IMAD R5, R15.reuse, R5, R6 ;  /* 0x000000050f057224 */ /* 0x040fe400078e0206 */
[----:B------:R-:W-:Y:S01]  /*0980*/  IMAD.HI.U32 R6, R2, R10, RZ ;  /* 0x0000000a02067227 */ /* 0x000fe200078e00ff */
[C---:B------:R-:W-:Y:S02]  /*0990*/  ISETP.GT.U32.AND P5, PT, R15.reuse, R0, PT ;  /* 0x000000000f00720c */ /* 0x040fe40003fa4070 */
[----:B------:R-:W-:Y:S01]  /*09a0*/  ISETP.GT.U32.AND P4, PT, R15, R5, PT ;  /* 0x000000050f00720c */ /* 0x000fe20003f84070 */
[----:B------:R-:W-:-:S02]  /*09b0*/  @!P3 IMAD.IADD R3, R3, 0x1, -R15 ;  /* 0x000000010303b824 */ /* 0x000fc400078e0a0f */
[----:B------:R-:W-:Y:S02]  /*09c0*/  IMAD.MOV R6, RZ, RZ, -R6 ;  /* 0x000000ffff067224 */ /* 0x000fe400078e0a06 */
[----:B------:R-:W-:-:S04]  /*09d0*/  IMAD.HI.U32 R8, R2, R13, RZ ;  /* 0x0000000d02087227 */ /* 0x000fc800078e00ff */
[--C-:B------:R-:W-:Y:S01]  /*09e0*/  @!P6 IMAD.IADD R4, R4, 0x1, -R15.reuse ;  /* 0x000000010404e824 */ /* 0x100fe200078e0a0f */
[C---:B------:R-:W-:Y:S01]  /*09f0*/  ISETP.GT.U32.AND P6, PT, R15.reuse, R3, PT ;  /* 0x000000030f00720c */ /* 0x040fe20003fc4070 */
[----:B------:R-:W-:Y:S02]  /*0a00*/  IMAD R6, R15, R6, R10 ;  /* 0x000000060f067224 */ /* 0x000fe400078e020a */
[----:B------:R-:W-:Y:S02]  /*0a10*/  IMAD.MOV R8, RZ, RZ, -R8 ;  /* 0x000000ffff087224 */ /* 0x000fe400078e0a08 */
[----:B------:R-:W-:Y:S01]  /*0a20*/  @!P4 IMAD.IADD R5, R5, 0x1, -R15 ;  /* 0x000000010505c824 */ /* 0x000fe200078e0a0f */
[----:B------:R-:W-:Y:S01]  /*0a30*/  ISETP.GT.U32.AND P3, PT, R15, R6, PT ;  /* 0x000000060f00720c */ /* 0x000fe20003f64070 */
[----:B------:R-:W-:-:S03]  /*0a40*/  IMAD.HI.U32 R9, R2, R14, RZ ;  /* 0x0000000e02097227 */ /* 0x000fc600078e00ff */
[C---:B------:R-:W-:Y:S01]  /*0a50*/  ISETP.GT.U32.AND P4, PT, R15.reuse, R5, PT ;  /* 0x000000050f00720c */ /* 0x040fe20003f84070 */
[C---:B------:R-:W-:Y:S02]  /*0a60*/  IMAD R8, R15.reuse, R8, R13 ;  /* 0x000000080f087224 */ /* 0x040fe400078e020d */
[----:B------:R-:W-:Y:S01]  /*0a70*/  @!P5 IMAD.IADD R0, R0, 0x1, -R15 ;  /* 0x000000010000d824 */ /* 0x000fe200078e0a0f */
[----:B------:R-:W-:Y:S01]  /*0a80*/  ISETP.GT.U32.AND P5, PT, R15, R4, PT ;  /* 0x000000040f00720c */ /* 0x000fe20003fa4070 */
[----:B------:R-:W-:-:S04]  /*0a90*/  IMAD.HI.U32 R2, R2, R16, RZ ;  /* 0x0000001002027227 */ /* 0x000fc800078e00ff */
[----:B------:R-:W-:Y:S02]  /*0aa0*/  IMAD.MOV R9, RZ, RZ, -R9 ;  /* 0x000000ffff097224 */ /* 0x000fe400078e0a09 */
[--C-:B------:R-:W-:Y:S01]  /*0ab0*/  @!P6 IMAD.IADD R3, R3, 0x1, -R15.reuse ;  /* 0x000000010303e824 */ /* 0x100fe200078e0a0f */
[C---:B------:R-:W-:Y:S01]  /*0ac0*/  ISETP.GT.U32.AND P6, PT, R15.reuse, R8, PT ;  /* 0x000000080f00720c */ /* 0x040fe20003fc4070 */
[----:B------:R-:W-:Y:S02]  /*0ad0*/  IMAD.MOV R2, RZ, RZ, -R2 ;  /* 0x000000ffff027224 */ /* 0x000fe400078e0a02 */
[C---:B------:R-:W-:Y:S01]  /*0ae0*/  IMAD R9, R15.reuse, R9, R14 ;  /* 0x000000090f097224 */ /* 0x040fe200078e020e */
[----:B------:R-:W-:Y:S01]  /*0af0*/  IABS R14, R25 ;  /* 0x00000019000e7213 */ /* 0x000fe20000000000 */
[C---:B------:R-:W-:Y:S01]  /*0b00*/  IMAD R10, R15.reuse, R2, R16 ;  /* 0x000000020f0a7224 */ /* 0x040fe200078e0210 */
[----:B------:R-:W-:Y:S01]  /*0b10*/  IABS R16, R26 ;  /* 0x0000001a00107213 */ /* 0x000fe20000000000 */
[--C-:B------:R-:W-:Y:S01]  /*0b20*/  @!P3 IMAD.IADD R6, R6, 0x1, -R15.reuse ;  /* 0x000000010606b824 */ /* 0x100fe200078e0a0f */
[----:B------:R-:W-:Y:S01]  /*0b30*/  ISETP.GT.U32.AND P3, PT, R15, R9, PT ;  /* 0x000000090f00720c */ /* 0x000fe20003f64070 */
[--C-:B------:R-:W-:Y:S01]  /*0b40*/  @!P4 IMAD.IADD R5, R5, 0x1, -R15.reuse ;  /* 0x000000010505c824 */ /* 0x100fe200078e0a0f */
[C---:B------:R-:W-:Y:S01]  /*0b50*/  ISETP.GT.U32.AND P4, PT, R15.reuse, R10, PT ;  /* 0x0000000a0f00720c */ /* 0x040fe20003f84070 */
[----:B------:R-:W-:Y:S01]  /*0b60*/  @!P5 IMAD.IADD R4, R4, 0x1, -R15 ;  /* 0x000000010404d824 */ /* 0x000fe200078e0a0f */
[----:B------:R-:W-:Y:S01]  /*0b70*/  ISETP.GT.U32.AND P5, PT, R15, R6, PT ;  /* 0x000000060f00720c */ /* 0x000fe20003fa4070 */
[----:B------:R-:W-:-:S04]  /*0b80*/  IMAD.HI.U32 R2, R11, R14, RZ ;  /* 0x0000000e0b027227 */ /* 0x000fc800078e00ff */
[--C-:B------:R-:W-:Y:S01]  /*0b90*/  @!P6 IMAD.IADD R8, R8, 0x1, -R15.reuse ;  /* 0x000000010808e824 */ /* 0x100fe200078e0a0f */
[----:B------:R-:W-:Y:S01]  /*0ba0*/  ISETP.GT.U32.AND P6, PT, R17, R12, PT ;  /* 0x0000000c1100720c */ /* 0x000fe20003fc4070 */
[----:B------:R-:W-:Y:S02]  /*0bb0*/  IMAD.MOV R2, RZ, RZ, -R2 ;  /* 0x000000ffff027224 */ /* 0x000fe400078e0a02 */
[--C-:B------:R-:W-:Y:S01]  /*0bc0*/  @!P3 IMAD.IADD R9, R9, 0x1, -R15.reuse ;  /* 0x000000010909b824 */ /* 0x100fe200078e0a0f */
[----:B------:R-:W-:Y:S01]  /*0bd0*/  ISETP.GT.U32.AND P3, PT, R15, R8, PT ;  /* 0x000000080f00720c */ /* 0x000fe20003f64070 */
[C---:B------:R-:W-:Y:S02]  /*0be0*/  IMAD R13, R17.reuse, R2, R14 ;  /* 0x00000002110d7224 */ /* 0x040fe400078e020e */
[--C-:B------:R-:W-:Y:S02]  /*0bf0*/  @!P4 IMAD.IADD R10, R10, 0x1, -R15.reuse ;  /* 0x000000010a0ac824 */ /* 0x100fe400078e0a0f */
[----:B------:R-:W-:Y:S01]  /*0c00*/  @!P5 IMAD.IADD R6, R6, 0x1, -R15 ;  /* 0x000000010606d824 */ /* 0x000fe200078e0a0f */
[----:B------:R-:W-:Y:S01]  /*0c10*/  ISETP.GT.U32.AND P4, PT, R17, R13, PT ;  /* 0x0000000d1100720c */ /* 0x000fe20003f84070 */
[----:B------:R-:W-:Y:S01]  /*0c20*/  IMAD.HI.U32 R2, R11, R16, RZ ;  /* 0x000000100b027227 */ /* 0x000fe200078e00ff */
[----:B------:R-:W-:-:S03]  /*0c30*/  ISETP.GT.U32.AND P5, PT, R15, R9, PT ;  /* 0x000000090f00720c */ /* 0x000fc60003fa4070 */
[----:B------:R-:W-:-:S04]  /*0c40*/  IMAD.HI.U32 R11, R11, R18, RZ ;  /* 0x000000120b0b7227 */ /* 0x000fc800078e00ff */
[----:B------:R-:W-:Y:S01]  /*0c50*/  @!P6 IMAD.IADD R12, R12, 0x1, -R17 ;  /* 0x000000010c0ce824 */ /* 0x000fe200078e0a11 */
[----:B------:R-:W-:Y:S01]  /*0c60*/  ISETP.GT.U32.AND P6, PT, R15, R10, PT ;  /* 0x0000000a0f00720c */ /* 0x000fe20003fc4070 */
[----:B------:R-:W-:Y:S02]  /*0c70*/  IMAD.MOV R14, RZ, RZ, -R11 ;  /* 0x000000ffff0e7224 */ /* 0x000fe400078e0a0b */
[----:B------:R-:W-:Y:S01]  /*0c80*/  @!P0 IMAD.MOV R0, RZ, RZ, -R0 ;  /* 0x000000ffff008224 */ /* 0x000fe200078e0a00 */
[C---:B------:R-:W-:Y:S01]  /*0c90*/  ISETP.GT.U32.AND P0, PT, R17.reuse, R12, PT ;  /* 0x0000000c1100720c */ /* 0x040fe20003f04070 */
[----:B------:R-:W-:Y:S02]  /*0ca0*/  IMAD.MOV R2, RZ, RZ, -R2 ;  /* 0x000000ffff027224 */ /* 0x000fe400078e0a02 */
[C---:B------:R-:W-:Y:S02]  /*0cb0*/  IMAD R14, R17.reuse, R14, R18 ;  /* 0x0000000e110e7224 */ /* 0x040fe400078e0212 */
[----:B------:R-:W-:-:S02]  /*0cc0*/  IMAD R11, R17, R2, R16 ;  /* 0x00000002110b7224 */ /* 0x000fc400078e0210 */
[----:B------:R-:W-:Y:S02]  /*0cd0*/  @!P4 IMAD.IADD R13, R13, 0x1, -R17 ;  /* 0x000000010d0dc824 */ /* 0x000fe400078e0a11 */
[--C-:B------:R-:W-:Y:S01]  /*0ce0*/  @!P5 IMAD.IADD R9, R9, 0x1, -R15.reuse ;  /* 0x000000010909d824 */ /* 0x100fe200078e0a0f */
[C---:B------:R-:W-:Y:S01]  /*0cf0*/  ISETP.GT.U32.AND P5, PT, R17.reuse, R14, PT ;  /* 0x0000000e1100720c */ /* 0x040fe20003fa4070 */
[----:B------:R-:W-:Y:S01]  /*0d00*/  @!P3 IMAD.IADD R8, R8, 0x1, -R15 ;  /* 0x000000010808b824 */ /* 0x000fe200078e0a0f */
[C---:B------:R-:W-:Y:S01]  /*0d10*/  ISETP.GT.U32.AND P3, PT, R17.reuse, R11, PT ;  /* 0x0000000b1100720c */ /* 0x040fe20003f64070 */
[----:B------:R-:W-:Y:S01]  /*0d20*/  IMAD.MOV.U32 R2, RZ, RZ, R3 ;  /* 0x000000ffff027224 */ /* 0x000fe200078e0003 */
[----:B------:R-:W-:Y:S01]  /*0d30*/  ISETP.GT.U32.AND P4, PT, R17, R13, PT ;  /* 0x0000000d1100720c */ /* 0x000fe20003f84070 */
[----:B------:R-:W-:Y:S01]  /*0d40*/  @!P0 IMAD.IADD R12, R12, 0x1, -R17 ;  /* 0x000000010c0c8824 */ /* 0x000fe200078e0a11 */
[----:B------:R-:W-:Y:S01]  /*0d50*/  ISETP.GE.AND P0, PT, R25, RZ, PT ;  /* 0x000000ff1900720c */ /* 0x000fe20003f06270 */
[----:B------:R-:W-:Y:S01]  /*0d60*/  @!P1 IMAD.MOV R2, RZ, RZ, -R2 ;  /* 0x000000ffff029224 */ /* 0x000fe200078e0a02 */
[----:B------:R-:W-:Y:S01]  /*0d70*/  ISETP.GE.AND P1, PT, R19, RZ, PT ;  /* 0x000000ff1300720c */ /* 0x000fe20003f26270 */
[----:B------:R-:W-:Y:S01]  /*0d80*/  @!P6 IMAD.IADD R10, R10, 0x1, -R15 ;  /* 0x000000010a0ae824 */ /* 0x000fe200078e0a0f */
[----:B------:R-:W-:Y:S01]  /*0d90*/  ISETP.GE.AND P6, PT, R20, RZ, PT ;  /* 0x000000ff1400720c */ /* 0x000fe20003fc6270 */
[----:B------:R-:W-:-:S02]  /*0da0*/  @!P2 IMAD.MOV R4, RZ, RZ, -R4 ;  /* 0x000000ffff04a224 */ /* 0x000fc400078e0a04 */
[--C-:B------:R-:W-:Y:S02]  /*0db0*/  @!P5 IMAD.IADD R14, R14, 0x1, -R17.reuse ;  /* 0x000000010e0ed824 */ /* 0x100fe400078e0a11 */
[--C-:B------:R-:W-:Y:S01]  /*0dc0*/  @!P3 IMAD.IADD R11, R11, 0x1, -R17.reuse ;  /* 0x000000010b0bb824 */ /* 0x100fe200078e0a11 */
[----:B------:R-:W-:Y:S01]  /*0dd0*/  ISETP.GE.AND P3, PT, R26, RZ, PT ;  /* 0x000000ff1a00720c */ /* 0x000fe20003f66270 */
[----:B------:R-:W-:Y:S01]  /*0de0*/  @!P4 IMAD.IADD R13, R13, 0x1, -R17 ;  /* 0x000000010d0dc824 */ /* 0x000fe200078e0a11 */
[C---:B------:R-:W-:Y:S01]  /*0df0*/  ISETP.GT.U32.AND P2, PT, R17.reuse, R14, PT ;  /* 0x0000000e1100720c */ /* 0x040fe20003f44070 */
[----:B------:R-:W-:Y:S01]  /*0e00*/  IMAD.MOV.U32 R26, RZ, RZ, 0x7f ;  /* 0x0000007fff1a7424 */ /* 0x000fe200078e00ff */
[----:B------:R-:W-:Y:S01]  /*0e10*/  ISETP.GT.U32.AND P5, PT, R17, R11, PT ;  /* 0x0000000b1100720c */ /* 0x000fe20003fa4070 */
[----:B------:R-:W-:Y:S01]  /*0e20*/  @!P0 IMAD.MOV R13, RZ, RZ, -R13 ;  /* 0x000000ffff0d8224 */ /* 0x000fe200078e0a0d */
[----:B------:R-:W-:Y:S01]  /*0e30*/  ISETP.GE.AND P0, PT, R23, RZ, PT ;  /* 0x000000ff1700720c */ /* 0x000fe20003f06270 */
[----:B------:R-:W-:Y:S01]  /*0e40*/  @!P1 IMAD.MOV R12, RZ, RZ, -R12 ;  /* 0x000000ffff0c9224 */ /* 0x000fe200078e0a0c */
[----:B------:R-:W-:Y:S01]  /*0e50*/  ISETP.GE.AND P1, PT, R22, RZ, PT ;  /* 0x000000ff1600720c */ /* 0x000fe20003f26270 */
[----:B------:R-:W-:Y:S01]  /*0e60*/  @!P6 IMAD.MOV R5, RZ, RZ, -R5 ;  /* 0x000000ffff05e224 */ /* 0x000fe200078e0a05 */
[----:B------:R-:W-:Y:S01]  /*0e70*/  ISETP.GE.AND P6, PT, R21, RZ, PT ;  /* 0x000000ff1500720c */ /* 0x000fe20003fc6270 */
[----:B------:R-:W-:Y:S01]  /*0e80*/  IMAD.SHL.U32 R3, R206, 0x10, RZ ;  /* 0x00000010ce037824 */ /* 0x000fe200078e00ff */
[----:B------:R-:W-:-:S02]  /*0e90*/  IADD3 R26, R26, c[0x0][0x180], RZ ;  /* 0x000060001a1a7a10 */ /* 0x000fc40007ffe0ff */
[----:B------:R-:W-:Y:S01]  /*0ea0*/  ISETP.GE.AND P4, PT, R27, RZ, PT ;  /* 0x000000ff1b00720c */ /* 0x000fe20003f86270 */
[--C-:B------:R-:W-:Y:S01]  /*0eb0*/  @!P2 IMAD.IADD R14, R14, 0x1, -R17.reuse ;  /* 0x000000010e0ea824 */ /* 0x100fe200078e0a11 */
[----:B------:R-:W-:Y:S01]  /*0ec0*/  LOP3.LUT R227, R3, 0x70, RZ, 0xc0, !PT ;  /* 0x0000007003e37812 */ /* 0x000fe200078ec0ff */
[----:B------:R-:W-:Y:S01]  /*0ed0*/  @!P5 IMAD.IADD R11, R11, 0x1, -R17 ;  /* 0x000000010b0bd824 */ /* 0x000fe200078e0a11 */
[----:B------:R-:W-:Y:S01]  /*0ee0*/  ISETP.GT.AND P2, PT, R26, 0x7f, PT ;  /* 0x0000007f1a00780c */ /* 0x000fe20003f44270 */
[----:B------:R-:W-:Y:S01]  /*0ef0*/  @!P0 IMAD.MOV R9, RZ, RZ, -R9 ;  /* 0x000000ffff098224 */ /* 0x000fe200078e0a09 */
[----:B------:R-:W-:Y:S01]  /*0f00*/  LOP3.LUT R16, R3, 0x70, R228, 0x48, !PT ;  /* 0x0000007003107812 */ /* 0x000fe200078e48e4 */
[----:B------:R-:W-:Y:S01]  /*0f10*/  @!P1 IMAD.MOV R8, RZ, RZ, -R8 ;  /* 0x000000ffff089224 */ /* 0x000fe200078e0a08 */
[----:B------:R-:W-:Y:S01]  /*0f20*/  ISETP.GE.AND P5, PT, R24, RZ, PT ;  /* 0x000000ff1800720c */ /* 0x000fe20003fa6270 */
[----:B------:R-:W-:Y:S01]  /*0f30*/  @!P6 IMAD.MOV R6, RZ, RZ, -R6 ;  /* 0x000000ffff06e224 */ /* 0x000fe200078e0a06 */
[----:B------:R-:W-:Y:S01]  /*0f40*/  ISETP.GE.AND P0, PT, R227, UR4, PT ;  /* 0x00000004e3007c0c */ /* 0x000fe2000bf06270 */
[----:B------:R-:W-:Y:S01]  /*0f50*/  IMAD R226, R7, 0x80, R16 ;  /* 0x0000008007e27824 */ /* 0x000fe200078e0210 */
[----:B------:R-:W-:Y:S01]  /*0f60*/  ISETP.GE.AND P1, PT, R227, c[0x0][0x180], PT ;  /* 0x00006000e3007a0c */ /* 0x000fe20003f26270 */
[----:B------:R-:W-:Y:S01]  /*0f70*/  @!P4 IMAD.MOV R14, RZ, RZ, -R14 ;  /* 0x000000ffff0ec224 */ /* 0x000fe200078e0a0e */
[----:B------:R-:W-:Y:S01]  /*0f80*/  SEL R3, RZ, 0x10, !P2 ;  /* 0x00000010ff037807 */ /* 0x000fe20005000000 */
[----:B------:R-:W-:Y:S01]  /*0f90*/  @!P3 IMAD.MOV R11, RZ, RZ, -R11 ;  /* 0x000000ffff0bb224 */ /* 0x000fe200078e0a0b */
[----:B------:R-:W-:Y:S01]  /*0fa0*/  ISETP.GT.AND P6, PT, R26, 0xff, PT ;  /* 0x000000ff1a00780c */ /* 0x000fe20003fc4270 */
[--C-:B------:R-:W-:Y:S01]  /*0fb0*/  IMAD R225, R225, 0x80, R16.reuse ;  /* 0x00000080e1e17824 */ /* 0x100fe200078e0210 */
[----:B------:R-:W-:Y:S01]  /*0fc0*/  SEL R7, RZ, 0x10, P0 ;  /* 0x00000010ff077807 */ /* 0x000fe20000000000 */
[----:B------:R-:W-:Y:S01]  /*0fd0*/  IMAD R224, R224, 0x80, R16 ;  /* 0x00000080e0e07824 */ /* 0x000fe200078e0210 */
[----:B------:R-:W-:Y:S01]  /*0fe0*/  SEL R3, R3, RZ, !P1 ;  /* 0x000000ff03037207 */ /* 0x000fe20004800000 */
[----:B------:R-:W-:Y:S01]  /*0ff0*/  @!P5 IMAD.MOV R10, RZ, RZ, -R10 ;  /* 0x000000ffff0ad224 */ /* 0x000fe200078e0a0a */
[----:B------:R-:W-:Y:S01]  /*1000*/  SEL R7, R7, RZ, P6 ;  /* 0x000000ff07077207 */ /* 0x000fe20003000000 */
[--C-:B------:R-:W-:Y:S01]  /*1010*/  IMAD R223, R223, 0x80, R16.reuse ;  /* 0x00000080dfdf7824 */ /* 0x100fe200078e0210 */
[----:B------:R-:W-:Y:S01]  /*1020*/  ISETP.NE.U32.AND P6, PT, R3, RZ, PT ;  /* 0x000000ff0300720c */ /* 0x000fe20003fc5070 */
[--C-:B------:R-:W-:Y:S01]  /*1030*/  IMAD R222, R222, 0x80, R16.reuse ;  /* 0x00000080dede7824 */ /* 0x100fe200078e0210 */
[----:B------:R-:W-:Y:S01]  /*1040*/  ISETP.NE.AND P4, PT, RZ, c[0x0][0x178], PT ;  /* 0x00005e00ff007a0c */ /* 0x000fe20003f85270 */
[--C-:B------:R-:W-:Y:S01]  /*1050*/  IMAD R221, R221, 0x80, R16.reuse ;  /* 0x00000080dddd7824 */ /* 0x100fe200078e0210 */
[----:B------:R-:W-:Y:S01]  /*1060*/  LOP3.LUT R3, RZ, c[0x0][0x178], RZ, 0x33, !PT ;  /* 0x00005e00ff037a12 */ /* 0x000fe200078e33ff */
[--C-:B------:R-:W-:Y:S01]  /*1070*/  IMAD R220, R220, 0x80, R16.reuse ;  /* 0x00000080dcdc7824 */ /* 0x100fe200078e0210 */
[----:B------:R-:W-:Y:S01]  /*1080*/  ISETP.NE.U32.AND P5, PT, R7, RZ, PT ;  /* 0x000000ff0700720c */ /* 0x000fe20003fa5070 */
[----:B------:R-:W-:Y:S01]  /*1090*/  IMAD R219, R219, 0x80, R16 ;  /* 0x00000080dbdb7824 */ /* 0x000fe200078e0210 */
[----:B------:R-:W-:-:S02]  /*10a0*/  ISETP.NE.AND P3, PT, RZ, c[0x0][0x17c], PT ;  /* 0x00005f00ff007a0c */ /* 0x000fc40003f65270 */
[----:B------:R-:W-:Y:S02]  /*10b0*/  LOP3.LUT R7, RZ, c[0x0][0x17c], RZ, 0x33, !PT ;  /* 0x00005f00ff077a12 */ /* 0x000fe400078e33ff */
[C---:B------:R-:W-:Y:S02]  /*10c0*/  SEL R0, R3.reuse, R0, !P4 ;  /* 0x0000000003007207 */ /* 0x040fe40006000000 */
[----:B------:R-:W-:Y:S02]  /*10d0*/  SEL R2, R3, R2, !P4 ;  /* 0x0000000203027207 */ /* 0x000fe40006000000 */
[----:B------:R-:W-:Y:S01]  /*10e0*/  SEL R18, R7, R12, !P3 ;  /* 0x0000000c07127207 */ /* 0x000fe20005800000 */
[--C-:B------:R-:W-:Y:S01]  /*10f0*/  IMAD R0, R0, c[0x0][0x184], R227.reuse ;  /* 0x0000610000007a24 */ /* 0x100fe200078e02e3 */
[C---:B------:R-:W-:Y:S02]  /*1100*/  SEL R4, R3.reuse, R4, !P4 ;  /* 0x0000000403047207 */ /* 0x040fe40006000000 */
[C---:B------:R-:W-:Y:S01]  /*1110*/  SEL R12, R3.reuse, R5, !P4 ;  /* 0x00000005030c7207 */ /* 0x040fe20006000000 */
[--C-:B------:R-:W-:Y:S01]  /*1120*/  IMAD R5, R2, c[0x0][0x184], R227.reuse ;  /* 0x0000610002057a24 */ /* 0x100fe200078e02e3 */
[C---:B------:R-:W-:Y:S01]  /*1130*/  SEL R16, R3.reuse, R6, !P4 ;  /* 0x0000000603107207 */ /* 0x040fe20006000000 */
[--C-:B------:R-:W-:Y:S01]  /*1140*/  IMAD R18, R18, c[0x0][0x188], R227.reuse ;  /* 0x0000620012127a24 */ /* 0x100fe200078e02e3 */
[C---:B------:R-:W-:Y:S01]  /*1150*/  SEL R28, R3.reuse, R8, !P4 ;  /* 0x00000008031c7207 */ /* 0x040fe20006000000 */
[--C-:B------:R-:W-:Y:S01]  /*1160*/  IMAD R6, R4, c[0x0][0x184], R227.reuse ;  /* 0x0000610004067a24 */ /* 0x100fe200078e02e3 */
[C---:B------:R-:W-:Y:S01]  /*1170*/  SEL R30, R3.reuse, R9, !P4 ;  /* 0x00000009031e7207 */ /* 0x040fe20006000000 */
[--C-:B------:R-:W-:Y:S01]  /*1180*/  IMAD R12, R12, c[0x0][0x184], R227.reuse ;  /* 0x000061000c0c7a24 */ /* 0x100fe200078e02e3 */
[----:B------:R-:W-:Y:S01]  /*1190*/  SEL R32, R3, R10, !P4 ;  /* 0x0000000a03207207 */ /* 0x000fe20006000000 */
[--C-:B------:R-:W-:Y:S01]  /*11a0*/  IMAD R16, R16, c[0x0][0x184], R227.reuse ;  /* 0x0000610010107a24 */ /* 0x100fe200078e02e3 */
[C---:B------:R-:W-:Y:S01]  /*11b0*/  SEL R20, R7.reuse, R13, !P3 ;  /* 0x0000000d07147207 */ /* 0x040fe20005800000 */
[--C-:B------:R-:W-:Y:S01]  /*11c0*/  IMAD R28, R28, c[0x0][0x184], R227.reuse ;  /* 0x000061001c1c7a24 */ /* 0x100fe200078e02e3 */
[C---:B------:R-:W-:Y:S01]  /*11d0*/  SEL R22, R7.reuse, R11, !P3 ;  /* 0x0000000b07167207 */ /* 0x040fe20005800000 */
[--C-:B------:R-:W-:Y:S01]  /*11e0*/  IMAD R30, R30, c[0x0][0x184], R227.reuse ;  /* 0x000061001e1e7a24 */ /* 0x100fe200078e02e3 */
[----:B------:R-:W-:Y:S01]  /*11f0*/  SEL R14, R7, R14, !P3 ;  /* 0x0000000e070e7207 */ /* 0x000fe20005800000 */
[--C-:B------:R-:W-:Y:S01]  /*1200*/  IMAD R20, R20, c[0x0][0x188], R227.reuse ;  /* 0x0000620014147a24 */ /* 0x100fe200078e02e3 */
[----:B------:R-:W-:Y:S01]  /*1210*/  SHF.R.S32.HI R3, RZ, 0x1f, R0 ;  /* 0x0000001fff037819 */ /* 0x000fe20000011400 */
[--C-:B------:R-:W-:Y:S01]  /*1220*/  IMAD R22, R22, c[0x0][0x188], R227.reuse ;  /* 0x0000620016167a24 */ /* 0x100fe200078e02e3 */
[----:B------:R-:W-:Y:S01]  /*1230*/  IADD3 R2, P4, R0, c[0x0][0x160], RZ ;  /* 0x0000580000027a10 */ /* 0x000fe20007f9e0ff */
[----:B------:R-:W-:Y:S01]  /*1240*/  IMAD R14, R14, c[0x0][0x188], R227 ;  /* 0x000062000e0e7a24 */ /* 0x000fe200078e02e3 */
[----:B------:R-:W-:Y:S01]  /*1250*/  SHF.R.S32.HI R0, RZ, 0x1f, R5 ;  /* 0x0000001fff007819 */ /* 0x000fe20000011405 */
[----:B------:R-:W-:Y:S01]  /*1260*/  IMAD R32, R32, c[0x0][0x184], R227 ;  /* 0x0000610020207a24 */ /* 0x000fe200078e02e3 */
[----:B------:R-:W-:-:S02]  /*1270*/  IADD3 R4, P3, R5, c[0x0][0x160], RZ ;  /* 0x0000580005047a10 */ /* 0x000fc40007f7e0ff */
[----:B------:R-:W-:Y:S02]  /*1280*/  SHF.R.S32.HI R8, RZ, 0x1f, R18 ;  /* 0x0000001fff087819 */ /* 0x000fe40000011412 */
[----:B------:R-:W-:Y:S02]  /*1290*/  SHF.R.S32.HI R7, RZ, 0x1f, R6 ;  /* 0x0000001fff077819 */ /* 0x000fe40000011406 */
[----:B------:R-:W-:Y:S02]  /*12a0*/  IADD3.X R3, R3, c[0x0][0x164], RZ, P4, !PT ;  /* 0x0000590003037a10 */ /* 0x000fe400027fe4ff */
[----:B------:R-:W-:Y:S02]  /*12b0*/  IADD3.X R5, R0, c[0x0][0x164], RZ, P3, !PT ;  /* 0x0000590000057a10 */ /* 0x000fe40001ffe4ff */
[----:B------:R-:W-:Y:S01]  /*12c0*/  IADD3 R6, P4, R6, c[0x0][0x160], RZ ;  /* 0x0000580006067a10 */ /* 0x000fe20007f9e0ff */
[----:B------:R1:W-:Y:S01]  /*12d0*/  LDGSTS.E.BYPASS.128 [R226], [R2.64], P6 ;  /* 0x0000000002e27fae */ /* 0x0003e2000b101c4c */
[----:B------:R-:W-:-:S02]  /*12e0*/  IADD3 R18, P3, R18, c[0x0][0x168], RZ ;  /* 0x00005a0012127a10 */ /* 0x000fc40007f7e0ff */
[----:B------:R-:W-:Y:S01]  /*12f0*/  SHF.R.S32.HI R0, RZ, 0x1f, R20 ;  /* 0x0000001fff007819 */ /* 0x000fe20000011414 */
[----:B------:R1:W-:Y:S01]  /*1300*/  LDGSTS.E.BYPASS.128 [R225], [R4.64], P6 ;  /* 0x0000000004e17fae */ /* 0x0003e2000b101c4c */
[----:B------:R-:W-:Y:S02]  /*1310*/  IADD3.X R7, R7, c[0x0][0x164], RZ, P4, !PT ;  /* 0x0000590007077a10 */ /* 0x000fe400027fe4ff */
[----:B------:R-:W-:Y:S02]  /*1320*/  SHF.R.S32.HI R9, RZ, 0x1f, R22 ;  /* 0x0000001fff097819 */ /* 0x000fe40000011416 */
[----:B------:R-:W-:Y:S01]  /*1330*/  IADD3.X R19, R8, c[0x0][0x16c], RZ, P3, !PT ;  /* 0x00005b0008137a10 */ /* 0x000fe20001ffe4ff */
[----:B------:R1:W-:Y:S01]  /*1340*/  LDGSTS.E.BYPASS.128 [R224], [R6.64], P6 ;  /* 0x0000000006e07fae */ /* 0x0003e2000b101c4c */
[----:B------:R-:W-:Y:S02]  /*1350*/  IADD3 R20, P4, R20, c[0x0][0x168], RZ ;  /* 0x00005a0014147a10 */ /* 0x000fe40007f9e0ff */
[----:B------:R-:W-:-:S02]  /*1360*/  IADD3 R22, P3, R22, c[0x0][0x168], RZ ;  /* 0x00005a0016167a10 */ /* 0x000fc40007f7e0ff */
[----:B------:R-:W-:Y:S02]  /*1370*/  IADD3.X R21, R0, c[0x0][0x16c], RZ, P4, !PT ;  /* 0x00005b0000157a10 */ /* 0x000fe400027fe4ff */
[----:B------:R-:W-:Y:S02]  /*1380*/  IADD3.X R23, R9, c[0x0][0x16c], RZ, P3, !PT ;  /* 0x00005b0009177a10 */ /* 0x000fe40001ffe4ff */
[----:B------:R-:W-:Y:S02]  /*1390*/  SHF.R.S32.HI R10, RZ, 0x1f, R14 ;  /* 0x0000001fff0a7819 */ /* 0x000fe4000001140e */
[----:B------:R-:W-:Y:S02]  /*13a0*/  IADD3 R24, P4, R14, c[0x0][0x168], RZ ;  /* 0x00005a000e187a10 */ /* 0x000fe40007f9e0ff */
[----:B------:R-:W-:Y:S02]  /*13b0*/  SHF.R.S32.HI R0, RZ, 0x1f, R12 ;  /* 0x0000001fff007819 */ /* 0x000fe4000001140c */
[----:B------:R-:W-:-:S02]  /*13c0*/  IADD3 R8, P3, R12, c[0x0][0x160], RZ ;  /* 0x000058000c087a10 */ /* 0x000fc40007f7e0ff */
[----:B------:R-:W-:Y:S02]  /*13d0*/  IADD3.X R25, R10, c[0x0][0x16c], RZ, P4, !PT ;  /* 0x00005b000a197a10 */ /* 0x000fe400027fe4ff */
[----:B------:R-:W-:Y:S02]  /*13e0*/  IADD3.X R9, R0, c[0x0][0x164], RZ, P3, !PT ;  /* 0x0000590000097a10 */ /* 0x000fe40001ffe4ff */
[----:B------:R-:W-:Y:S02]  /*13f0*/  SHF.R.S32.HI R11, RZ, 0x1f, R16 ;  /* 0x0000001fff0b7819 */ /* 0x000fe40000011410 */
[----:B------:R-:W-:Y:S01]  /*1400*/  IADD3 R10, P3, R16, c[0x0][0x160], RZ ;  /* 0x00005800100a7a10 */ /* 0x000fe20007f7e0ff */
[----:B------:R1:W-:Y:S01]  /*1410*/  LDGSTS.E.BYPASS.128 [R223], [R8.64], P6 ;  /* 0x0000000008df7fae */ /* 0x0003e2000b101c4c */
[----:B------:R-:W-:Y:S02]  /*1420*/  SHF.R.S32.HI R0, RZ, 0x1f, R28 ;  /* 0x0000001fff007819 */ /* 0x000fe4000001141c */
[----:B------:R-:W-:-:S02]  /*1430*/  IADD3.X R11, R11, c[0x0][0x164], RZ, P3, !PT ;  /* 0x000059000b0b7a10 */ /* 0x000fc40001ffe4ff */
[----:B------:R-:W-:Y:S02]  /*1440*/  IADD3 R12, P3, R28, c[0x0][0x160], RZ ;  /* 0x000058001c0c7a10 */ /* 0x000fe40007f7e0ff */
[----:B------:R-:W-:Y:S01]  /*1450*/  SHF.R.S32.HI R15, RZ, 0x1f, R30 ;  /* 0x0000001fff0f7819 */ /* 0x000fe2000001141e */
[----:B------:R1:W-:Y:S01]  /*1460*/  LDGSTS.E.BYPASS.128 [R222], [R10.64], P6 ;  /* 0x000000000ade7fae */ /* 0x0003e2000b101c4c */
[----:B------:R-:W-:Y:S02]  /*1470*/  IADD3.X R13, R0, c[0x0][0x164], RZ, P3, !PT ;  /* 0x00005900000d7a10 */ /* 0x000fe40001ffe4ff */
[----:B------:R-:W-:Y:S02]  /*1480*/  IADD3 R14, P3, R30, c[0x0][0x160], RZ ;  /* 0x000058001e0e7a10 */ /* 0x000fe40007f7e0ff */
[----:B------:R-:W-:Y:S01]  /*1490*/  SHF.R.S32.HI R0, RZ, 0x1f, R32 ;  /* 0x0000001fff007819 */ /* 0x000fe20000011420 */
[----:B------:R1:W-:Y:S01]  /*14a0*/  LDGSTS.E.BYPASS.128 [R221], [R12.64], P6 ;  /* 0x000000000cdd7fae */ /* 0x0003e2000b101c4c */
[----:B------:R-:W-:-:S02]  /*14b0*/  IADD3 R16, P4, R32, c[0x0][0x160], RZ ;  /* 0x0000580020107a10 */ /* 0x000fc40007f9e0ff */
[----:B------:R-:W-:Y:S02]  /*14c0*/  IADD3.X R15, R15, c[0x0][0x164], RZ, P3, !PT ;  /* 0x000059000f0f7a10 */ /* 0x000fe40001ffe4ff */
[----:B------:R-:W-:Y:S02]  /*14d0*/  IADD3.X R17, R0, c[0x0][0x164], RZ, P4, !PT ;  /* 0x0000590000117a10 */ /* 0x000fe400027fe4ff */
[----:B------:R-:W-:Y:S01]  /*14e0*/  PLOP3.LUT P1, PT, P1, PT, PT, 0x8, 0x0 ;  /* 0x000000000000781c */ /* 0x000fe20000f2e170 */
[----:B------:R1:W-:Y:S01]  /*14f0*/  LDGSTS.E.BYPASS.128 [R220], [R14.64], P6 ;  /* 0x000000000edc7fae */ /* 0x0003e2000b101c4c */
[----:B------:R-:W-:-:S03]  /*1500*/  PLOP3.LUT P0, PT, P0, PT, PT, 0x8, 0x0 ;  /* 0x000000000000781c */ /* 0x000fc6000070e170 */
[----:B------:R1:W-:Y:S04]  /*1510*/  LDGSTS.E.BYPASS.128 [R219], [R16.64], P6 ;  /* 0x0000000010db7fae */ /* 0x0003e8000b101c4c */
[----:B------:R-:W0:Y:S04]  /*1520*/  LDGDEPBAR ;  /* 0x00000000000079af */ /* 0x000e280000000000 */
[----:B------:R1:W-:Y:S04]  /*1530*/  LDGSTS.E.BYPASS.128 [R226+0x10000], [R18.64], P6 ;  /* 0x1000000012e27fae */ /* 0x0003e8000b101c4c */
[----:B------:R1:W-:Y:S04]  /*1540*/  LDGSTS.E.BYPASS.128 [R225+0x10000], [R20.64], P6 ;  /* 0x1000000014e17fae */ /* 0x0003e8000b101c4c */
[----:B------:R1:W-:Y:S04]  /*1550*/  LDGSTS.E.BYPASS.128 [R224+0x10000], [R22.64], P6 ;  /* 0x1000000016e07fae */ /* 0x0003e8000b101c4c */
[----:B------:R1:W-:Y:S04]  /*1560*/  LDGSTS.E.BYPASS.128 [R223+0x10000], [R24.64], P6 ;  /* 0x1000000018df7fae */ /* 0x0003e8000b101c4c */
[----:B------:R-:W0:Y:S04]  /*1570*/  LDGDEPBAR ;  /* 0x00000000000079af */ /* 0x000e280000000000 */
[----:B------:R-:W-:Y:S06]  /*1580*/  BAR.SYNC.DEFER_BLOCKING 0x0 ;  /* 0x0000000000007b1d */ /* 0x000fec0000010000 */
[----:B------:R-:W-:Y:S01]  /*1590*/  @!PT LDS RZ, [RZ] ;  /* 0x00000000fffff984 */ /* 0x000fe20000000800 */
[----:B------:R-:W-:Y:S01]  /*15a0*/  @!PT LDS RZ, [RZ] ;  /* 0x00000000fffff984 */ /* 0x000fe20000000800 */
[----:B------:R-:W-:Y:S01]  /*15b0*/  @!PT LDS RZ, [RZ] ;  /* 0x00000000fffff984 */ /* 0x000fe20000000800 */
[----:B------:R1:W-:Y:S04]  /*15c0*/  LDGSTS.E.BYPASS.128 [R226+0x8000], [R2.64+0x80], P5 ;  /* 0x0800008002e27fae */ /* 0x0003e8000a901c4c */
[----:B------:R1:W-:Y:S04]  /*15d0*/  LDGSTS.E.BYPASS.128 [R225+0x8000], [R4.64+0x80], P5 ;  /* 0x0800008004e17fae */ /* 0x0003e8000a901c4c */
[----:B------:R1:W-:Y:S04]  /*15e0*/  LDGSTS.E.BYPASS.128 [R224+0x8000], [R6.64+0x80], P5 ;  /* 0x0800008006e07fae */ /* 0x0003e8000a901c4c */
[----:B------:R1:W-:Y:S04]  /*15f0*/  LDGSTS.E.BYPASS.128 [R223+0x8000], [R8.64+0x80], P5 ;  /* 0x0800008008df7fae */ /* 0x0003e8000a901c4c */
[----:B------:R1:W-:Y:S04]  /*1600*/  LDGSTS.E.BYPASS.128 [R222+0x8000], [R10.64+0x80], P5 ;  /* 0x080000800ade7fae */ /* 0x0003e8000a901c4c */
[----:B------:R1:W-:Y:S04]  /*1610*/  LDGSTS.E.BYPASS.128 [R221+0x8000], [R12.64+0x80], P5 ;  /* 0x080000800cdd7fae */ /* 0x0003e8000a901c4c */
[----:B------:R1:W-:Y:S04]  /*1620*/  LDGSTS.E.BYPASS.128 [R220+0x8000], [R14.64+0x80], P5 ;  /* 0x080000800edc7fae */ /* 0x0003e8000a901c4c */
[----:B------:R1:W-:Y:S04]  /*1630*/  LDGSTS.E.BYPASS.128 [R219+0x8000], [R16.64+0x80], P5 ;  /* 0x0800008010db7fae */ /* 0x0003e8000a901c4c */
[----:B------:R-:W0:Y:S04]  /*1640*/  LDGDEPBAR ;  /* 0x00000000000079af */ /* 0x000e280000000000 */
[----:B------:R1:W-:Y:S04]  /*1650*/  LDGSTS.E.BYPASS.128 [R226+0x14000], [R18.64+0x80], P5 ;  /* 0x1400008012e27fae */ /* 0x0003e8000a901c4c */
[----:B------:R1:W-:Y:S04]  /*1660*/  LDGSTS.E.BYPASS.128 [R225+0x14000], [R20.64+0x80], P5 ;  /* 0x1400008014e17fae */ /* 0x0003e8000a901c4c */
[----:B------:R1:W-:Y:S04]  /*1670*/  LDGSTS.E.BYPASS.128 [R224+0x14000], [R22.64+0x80], P5 ;  /* 0x1400008016e07fae */ /* 0x0003e8000a901c4c */
[----:B------:R1:W-:Y:S04]  /*1680*/  LDGSTS.E.BYPASS.128 [R223+0x14000], [R24.64+0x80], P5 ;  /* 0x1400008018df7fae */ /* 0x0003e8000a901c4c */
[----:B------:R-:W0:Y:S01]  /*1690*/  LDGDEPBAR ;  /* 0x00000000000079af */ /* 0x000e220000000000 */
[----:B------:R-:W-:-:S04]  /*16a0*/  DEPBAR.LE SB0, 0x2 ;  /* 0x000080800000791a */ /* 0x000fc80000000000 */
[----:B------:R-:W-:Y:S06]  /*16b0*/  BAR.SYNC.DEFER_BLOCKING 0x0 ;  /* 0x0000000000007b1d */ /* 0x000fec0000010000 */
[----:B------:R-:W-:Y:S05]  /*16c0*/  @P2 BRA `(.L_x_0) ;  /* 0x0000044000002947 */ /* 0x000fea0003800000 */
[----:B-1----:R-:W-:Y:S01]  /*16d0*/  IMAD.SHL.U32 R207, R229, 0x8, RZ ;  /* 0x00000008e5cf7824 */ /* 0x002fe200078e00ff */
[----:B------:R-:W-:Y:S01]  /*16e0*/  SHF.R.U32.HI R209, RZ, 0x4, R209 ;  /* 0x00000004ffd17819 */ /* 0x000fe200000116d1 */
[----:B------:R-:W-:Y:S02]  /*16f0*/  IMAD.MOV.U32 R60, RZ, RZ, RZ ;  /* 0x000000ffff3c7224 */ /* 0x000fe400078e00ff */
[----:B------:R-:W-:Y:S01]  /*1700*/  IMAD.MOV.U32 R62, RZ, RZ, RZ ;  /* 0x000000ffff3e7224 */ /* 0x000fe200078e00ff */
[----:B------:R-:W-:Y:S01]  /*1710*/  LOP3.LUT R207, R207, 0x8, RZ, 0xc0, !PT ;  /* 0x00000008cfcf7812 */ /* 0x000fe200078ec0ff */
[----:B------:R-:W-:-:S02]  /*1720*/  IMAD.MOV.U32 R48, RZ, RZ, RZ ;  /* 0x000000ffff307224 */ /* 0x000fc400078e00ff */
[----:B------:R-:W-:Y:S02]  /*1730*/  IMAD.MOV.U32 R50, RZ, RZ, RZ ;  /* 0x000000ffff327224 */ /* 0x000fe400078e00ff */
[----:B------:R-:W-:Y:S02]  /*1740*/  IMAD.MOV.U32 R64, RZ, RZ, RZ ;  /* 0x000000ffff407224 */ /* 0x000fe400078e00ff */
[----:B------:R-:W-:Y:S02]  /*1750*/  IMAD.MOV.U32 R66, RZ, RZ, RZ ;  /* 0x000000ffff427224 */ /* 0x000fe400078e00ff */
[----:B------:R-:W-:Y:S02]  /*1760*/  IMAD.MOV.U32 R52, RZ, RZ, RZ ;  /* 0x000000ffff347224 */ /* 0x000fe400078e00ff */
[----:B------:R-:W-:Y:S02]  /*1770*/  IMAD.MOV.U32 R54, RZ, RZ, RZ ;  /* 0x000000ffff367224 */ /* 0x000fe400078e00ff */
        /* <DEDUP_REMOVED lines=55> */
[----:B------:R-:W-:Y:S01]  /*1af0*/  IMAD.MOV.U32 R58, RZ, RZ, RZ ;  /* 0x000000ffff3a7224 */ /* 0x000fe200078e00ff */
[----:B------:R-:W-:Y:S05]  /*1b00*/  BRA `(.L_x_1) ;  /* 0x0000593000007947 */ /* 0x000fea0003800000 */
.L_x_0:
[----:B-1----:R-:W-:Y:S01]  /*1b10*/  SHF.R.U32.HI R0, RZ, 0x3, R206 ;  /* 0x00000003ff007819 */ /* 0x002fe200000116ce */
[----:B------:R-:W-:Y:S01]  /*1b20*/  IMAD.SHL.U32 R207, R229, 0x8, RZ ;  /* 0x00000008e5cf7824 */ /* 0x000fe200078e00ff */
[----:B------:R-:W-:Y:S01]  /*1b30*/  SHF.R.S32.HI R27, RZ, 0x1f, R26 ;  /* 0x0000001fff1b7819 */ /* 0x000fe2000001141a */
[----:B------:R-:W-:Y:S01]  /*1b40*/  IMAD.MOV.U32 R230, RZ, RZ, 0x1 ;  /* 0x00000001ffe67424 */ /* 0x000fe200078e00ff */
[----:B------:R-:W-:Y:S01]  /*1b50*/  LOP3.LUT R0, R0, 0x1, RZ, 0xc0, !PT ;  /* 0x0000000100007812 */ /* 0x000fe200078ec0ff */
[----:B------:R-:W-:Y:S01]  /*1b60*/  CS2R R60, SRZ ;  /* 0x00000000003c7805 */ /* 0x000fe2000001ff00 */
[----:B------:R-:W-:Y:S01]  /*1b70*/  LOP3.LUT R207, R207, 0x8, RZ, 0xc0, !PT ;  /* 0x00000008cfcf7812 */ /* 0x000fe200078ec0ff */
[----:B------:R-:W-:Y:S01]  /*1b80*/  CS2R R62, SRZ ;  /* 0x00000000003e7805 */ /* 0x000fe2000001ff00 */
[----:B------:R-:W-:Y:S01]  /*1b90*/  LOP3.LUT R28, R206, 0x7, RZ, 0xc0, !PT ;  /* 0x00000007ce1c7812 */ /* 0x000fe200078ec0ff */
[----:B------:R-:W-:Y:S01]  /*1ba0*/  CS2R R48, SRZ ;  /* 0x0000000000307805 */ /* 0x000fe2000001ff00 */
[C---:B------:R-:W-:Y:S01]  /*1bb0*/  LOP3.LUT R29, R0.reuse, 0x6, R229, 0xf8, !PT ;  /* 0x00000006001d7812 */ /* 0x040fe200078ef8e5 */
[----:B------:R-:W-:Y:S01]  /*1bc0*/  CS2R R50, SRZ ;  /* 0x0000000000327805 */ /* 0x000fe2000001ff00 */
[----:B------:R-:W-:Y:S01]  /*1bd0*/  LEA.HI R27, R27, R26, RZ, 0x7 ;  /* 0x0000001a1b1b7211 */ /* 0x000fe200078f38ff */
[----:B------:R-:W-:Y:S01]  /*1be0*/  CS2R R64, SRZ ;  /* 0x0000000000407805 */ /* 0x000fe2000001ff00 */
[----:B------:R-:W-:Y:S01]  /*1bf0*/  LOP3.LUT R26, R207, 0x17, R206, 0xf8, !PT ;  /* 0x00000017cf1a7812 */ /* 0x000fe200078ef8ce */
[----:B------:R-:W-:Y:S01]  /*1c00*/  IMAD R213, R29, 0x8, R28 ;  /* 0x000000081dd57824 */ /* 0x000fe200078e021c */
[C---:B------:R-:W-:Y:S01]  /*1c10*/  LOP3.LUT R31, R0.reuse, 0x2, RZ, 0xfc, !PT ;  /* 0x00000002001f7812 */ /* 0x040fe200078efcff */
[----:B------:R-:W-:Y:S01]  /*1c20*/  CS2R R66, SRZ ;  /* 0x0000000000427805 */ /* 0x000fe2000001ff00 */
[----:B------:R-:W-:Y:S01]  /*1c30*/  LOP3.LUT R33, R0, 0x4, RZ, 0xfc, !PT ;  /* 0x0000000400217812 */ /* 0x000fe200078efcff */
[----:B------:R-:W-:Y:S01]  /*1c40*/  IMAD.SHL.U32 R29, R26, 0x80, RZ ;  /* 0x000000801a1d7824 */ /* 0x000fe200078e00ff */
[----:B------:R-:W-:Y:S01]  /*1c50*/  LOP3.LUT R35, R0, 0x6, RZ, 0xfc, !PT ;  /* 0x0000000600237812 */ /* 0x000fe200078efcff */
[----:B------:R-:W-:Y:S01]  /*1c60*/  IMAD.SHL.U32 R213, R213, 0x80, RZ ;  /* 0x00000080d5d57824 */ /* 0x000fe200078e00ff */
[----:B------:R-:W-:Y:S01]  /*1c70*/  IADD3 R202, P4, R24, 0x100, RZ ;  /* 0x0000010018ca7810 */ /* 0x000fe20007f9e0ff */
[----:B------:R-:W-:Y:S01]  /*1c80*/  CS2R R52, SRZ ;  /* 0x0000000000347805 */ /* 0x000fe2000001ff00 */
[----:B------:R-:W-:Y:S01]  /*1c90*/  IADD3 R200, P3, R22, 0x100, RZ ;  /* 0x0000010016c87810 */ /* 0x000fe20007f7e0ff */
[----:B------:R-:W-:Y:S01]  /*1ca0*/  CS2R R54, SRZ ;  /* 0x0000000000367805 */ /* 0x000fe2000001ff00 */
[--C-:B------:R-:W-:Y:S01]  /*1cb0*/  LOP3.LUT R26, R31, 0x7, R206.reuse, 0x78, !PT ;  /* 0x000000071f1a7812 */ /* 0x100fe200078e78ce */
[----:B------:R-:W-:Y:S01]  /*1cc0*/  IMAD.X R201, RZ, RZ, R25, P4 ;  /* 0x000000ffffc97224 */ /* 0x000fe200020e0619 */
[--C-:B------:R-:W-:Y:S01]  /*1cd0*/  LOP3.LUT R210, R33, 0x7, R206.reuse, 0x78, !PT ;  /* 0x0000000721d27812 */ /* 0x100fe200078e78ce */
[----:B------:R-:W-:Y:S01]  /*1ce0*/  IMAD.X R199, RZ, RZ, R23, P3 ;  /* 0x000000ffffc77224 */ /* 0x000fe200018e0617 */
[--C-:B------:R-:W-:Y:S01]  /*1cf0*/  LOP3.LUT R212, R0, 0x7, R206.reuse, 0x78, !PT ;  /* 0x0000000700d47812 */ /* 0x100fe200078e78ce */
[--C-:B------:R-:W-:Y:S01]  /*1d00*/  IMAD R211, R26, 0x10, R29.reuse ;  /* 0x000000101ad37824 */ /* 0x100fe200078e021d */
[----:B------:R-:W-:Y:S01]  /*1d10*/  LOP3.LUT R208, R35, 0x7, R206, 0x78, !PT ;  /* 0x0000000723d07812 */ /* 0x000fe200078e78ce */
[--C-:B------:R-:W-:Y:S01]  /*1d20*/  IMAD R210, R210, 0x10, R29.reuse ;  /* 0x00000010d2d27824 */ /* 0x100fe200078e021d */
[----:B------:R-:W-:Y:S01]  /*1d30*/  F2FP.PACK_AB.RZ R28, RZ, RZ ;  /* 0x000000ffff1c723e */ /* 0x000fe200000180ff */
[----:B------:R-:W-:Y:S01]  /*1d40*/  IMAD R212, R212, 0x10, R29 ;  /* 0x00000010d4d47824 */ /* 0x000fe200078e021d */
[----:B------:R-:W-:Y:S01]  /*1d50*/  SHF.R.U32.HI R209, RZ, 0x4, R209 ;  /* 0x00000004ffd17819 */ /* 0x000fe200000116d1 */
[----:B------:R-:W-:Y:S01]  /*1d60*/  IMAD R208, R208, 0x10, R29 ;  /* 0x00000010d0d07824 */ /* 0x000fe200078e021d */
[----:B------:R-:W-:Y:S01]  /*1d70*/  PRMT R28, R28, 0x5410, R28 ;  /* 0x000054101c1c7816 */ /* 0x000fe2000000001c */
[----:B------:R-:W-:Y:S01]  /*1d80*/  CS2R R40, SRZ ;  /* 0x0000000000287805 */ /* 0x000fe2000001ff00 */
[----:B------:R-:W-:Y:S01]  /*1d90*/  IADD3 R198, P2, R20, 0x100, RZ ;  /* 0x0000010014c67810 */ /* 0x000fe20007f5e0ff */
[----:B------:R-:W-:Y:S01]  /*1da0*/  CS2R R42, SRZ ;  /* 0x00000000002a7805 */ /* 0x000fe2000001ff00 */
[----:B------:R-:W-:Y:S01]  /*1db0*/  IADD3 R196, P6, R18, 0x100, RZ ;  /* 0x0000010012c47810 */ /* 0x000fe20007fde0ff */
[----:B------:R-:W-:Y:S01]  /*1dc0*/  CS2R R36, SRZ ;  /* 0x0000000000247805 */ /* 0x000fe2000001ff00 */
[----:B------:R-:W-:Y:S01]  /*1dd0*/  IADD3 R194, P5, R16, 0x100, RZ ;  /* 0x0000010010c27810 */ /* 0x000fe20007fbe0ff */
[----:B------:R-:W-:Y:S01]  /*1de0*/  IMAD.X R197, RZ, RZ, R21, P2 ;  /* 0x000000ffffc57224 */ /* 0x000fe200010e0615 */
[----:B------:R-:W-:Y:S01]  /*1df0*/  IADD3 R192, P4, R14, 0x100, RZ ;  /* 0x000001000ec07810 */ /* 0x000fe20007f9e0ff */
[----:B------:R-:W-:Y:S01]  /*1e00*/  IMAD.X R195, RZ, RZ, R19, P6 ;  /* 0x000000ffffc37224 */ /* 0x000fe200030e0613 */
[----:B------:R-:W-:Y:S01]  /*1e10*/  IADD3 R190, P3, R12, 0x100, RZ ;  /* 0x000001000cbe7810 */ /* 0x000fe20007f7e0ff */
[----:B------:R-:W-:Y:S01]  /*1e20*/  IMAD.X R193, RZ, RZ, R17, P5 ;  /* 0x000000ffffc17224 */ /* 0x000fe200028e0611 */
[C---:B------:R-:W-:Y:S01]  /*1e30*/  IADD3 R29, R209.reuse, 0x2, RZ ;  /* 0x00000002d11d7810 */ /* 0x040fe20007ffe0ff */
[----:B------:R-:W-:Y:S01]  /*1e40*/  IMAD.X R191, RZ, RZ, R15, P4 ;  /* 0x000000ffffbf7224 */ /* 0x000fe200020e060f */
[C---:B------:R-:W-:Y:S01]  /*1e50*/  IADD3 R31, R209.reuse, 0x4, RZ ;  /* 0x00000004d11f7810 */ /* 0x040fe20007ffe0ff */
[----:B------:R-:W-:Y:S01]  /*1e60*/  IMAD.X R189, RZ, RZ, R13, P3 ;  /* 0x000000ffffbd7224 */ /* 0x000fe200018e060d */
[----:B------:R-:W-:Y:S01]  /*1e70*/  IADD3 R33, R209, 0x6, RZ ;  /* 0x00000006d1217810 */ /* 0x000fe20007ffe0ff */
[----:B------:R-:W-:Y:S01]  /*1e80*/  CS2R R38, SRZ ;  /* 0x0000000000267805 */ /* 0x000fe2000001ff00 */
[----:B------:R-:W-:Y:S01]  /*1e90*/  LOP3.LUT R28, R28, 0xfffefffe, RZ, 0xc0, !PT ;  /* 0xfffefffe1c1c7812 */ /* 0x000fe200078ec0ff */
[----:B------:R-:W-:Y:S01]  /*1ea0*/  CS2R R44, SRZ ;  /* 0x00000000002c7805 */ /* 0x000fe2000001ff00 */
[--C-:B------:R-:W-:Y:S01]  /*1eb0*/  LOP3.LUT R0, R29, 0x7, R206.reuse, 0x78, !PT ;  /* 0x000000071d007812 */ /* 0x100fe200078e78ce */
[----:B------:R-:W-:Y:S01]  /*1ec0*/  CS2R R46, SRZ ;  /* 0x00000000002e7805 */ /* 0x000fe2000001ff00 */
[--C-:B------:R-:W-:Y:S01]  /*1ed0*/  LOP3.LUT R214, R31, 0x7, R206.reuse, 0x78, !PT ;  /* 0x000000071fd67812 */ /* 0x100fe200078e78ce */
[----:B------:R-:W-:Y:S01]  /*1ee0*/  CS2R R72, SRZ ;  /* 0x0000000000487805 */ /* 0x000fe2000001ff00 */
[--C-:B------:R-:W-:Y:S01]  /*1ef0*/  LOP3.LUT R216, R209, 0x7, R206.reuse, 0x78, !PT ;  /* 0x00000007d1d87812 */ /* 0x100fe200078e78ce */
[--C-:B------:R-:W-:Y:S01]  /*1f00*/  IMAD R215, R0, 0x10, R213.reuse ;  /* 0x0000001000d77824 */ /* 0x100fe200078e02d5 */
[----:B------:R-:W-:Y:S01]  /*1f10*/  LOP3.LUT R26, R33, 0x7, R206, 0x78, !PT ;  /* 0x00000007211a7812 */ /* 0x000fe200078e78ce */
[--C-:B------:R-:W-:Y:S01]  /*1f20*/  IMAD R214, R214, 0x10, R213.reuse ;  /* 0x00000010d6d67824 */ /* 0x100fe200078e02d5 */
[----:B------:R-:W-:Y:S01]  /*1f30*/  IADD3 R188, P2, R10, 0x100, RZ ;  /* 0x000001000abc7810 */ /* 0x000fe20007f5e0ff */
[--C-:B------:R-:W-:Y:S01]  /*1f40*/  IMAD R216, R216, 0x10, R213.reuse ;  /* 0x00000010d8d87824 */ /* 0x100fe200078e02d5 */
[----:B------:R-:W-:Y:S01]  /*1f50*/  IADD3 R182, P6, R8, 0x100, RZ ;  /* 0x0000010008b67810 */ /* 0x000fe20007fde0ff */
[----:B------:R-:W-:Y:S01]  /*1f60*/  IMAD R213, R26, 0x10, R213 ;  /* 0x000000101ad57824 */ /* 0x000fe200078e02d5 */
[----:B------:R-:W-:Y:S01]  /*1f70*/  IADD3 R180, P5, R6, 0x100, RZ ;  /* 0x0000010006b47810 */ /* 0x000fe20007fbe0ff */
[----:B------:R-:W-:Y:S01]  /*1f80*/  CS2R R74, SRZ ;  /* 0x00000000004a7805 */ /* 0x000fe2000001ff00 */
[----:B------:R-:W-:Y:S01]  /*1f90*/  IADD3 R178, P4, R4, 0x100, RZ ;  /* 0x0000010004b27810 */ /* 0x000fe20007f9e0ff */
[----:B------:R-:W-:Y:S01]  /*1fa0*/  CS2R R76, SRZ ;  /* 0x00000000004c7805 */ /* 0x000fe2000001ff00 */
[----:B------:R-:W-:Y:S01]  /*1fb0*/  IADD3 R176, P3, R2, 0x100, RZ ;  /* 0x0000010002b07810 */ /* 0x000fe20007f7e0ff */
[----:B------:R-:W-:Y:S01]  /*1fc0*/  CS2R R78, SRZ ;  /* 0x00000000004e7805 */ /* 0x000fe2000001ff00 */
[----:B------:R-:W-:Y:S01]  /*1fd0*/  SHF.R.S32.HI R218, RZ, 0x7, R27 ;  /* 0x00000007ffda7819 */ /* 0x000fe2000001141b */
[----:B------:R-:W-:Y:S01]  /*1fe0*/  CS2R R160, SRZ ;  /* 0x0000000000a07805 */ /* 0x000fe2000001ff00 */
[----:B------:R-:W-:Y:S01]  /*1ff0*/  IADD3 R28, R28, 0x800080, RZ ;  /* 0x008000801c1c7810 */ /* 0x000fe20007ffe0ff */
[----:B------:R-:W-:Y:S01]  /*2000*/  CS2R R162, SRZ ;  /* 0x0000000000a27805 */ /* 0x000fe2000001ff00 */
        /* <DEDUP_REMOVED lines=44> */
[----:B------:R-:W-:Y:S01]  /*22d0*/  IMAD.X R183, RZ, RZ, R11, P2 ;  /* 0x000000ffffb77224 */ /* 0x000fe200010e060b */
[----:B------:R-:W-:Y:S01]  /*22e0*/  IADD3 R217, R218, -0x2, RZ ;  /* 0xfffffffedad97810 */ /* 0x000fe20007ffe0ff */
[----:B------:R-:W-:Y:S01]  /*22f0*/  IMAD.X R181, RZ, RZ, R9, P6 ;  /* 0x000000ffffb57224 */ /* 0x000fe200030e0609 */
[----:B------:R-:W-:Y:S01]  /*2300*/  PRMT R205, R28, 0x7531, R28 ;  /* 0x000075311ccd7816 */ /* 0x000fe2000000001c */
[----:B------:R-:W-:Y:S01]  /*2310*/  IMAD.X R179, RZ, RZ, R7, P5 ;  /* 0x000000ffffb37224 */ /* 0x000fe200028e0607 */
[----:B------:R-:W-:Y:S01]  /*2320*/  UIADD3 UR9, UR9, -0x100, URZ ;  /* 0xffffff0009097890 */ /* 0x000fe2000fffe03f */
[----:B------:R-:W-:Y:S01]  /*2330*/  IMAD.X R177, RZ, RZ, R5, P4 ;  /* 0x000000ffffb17224 */ /* 0x000fe200020e0605 */
[----:B------:R-:W-:Y:S01]  /*2340*/  UMOV UR4, URZ ;  /* 0x0000003f00047c82 */ /* 0x000fe20008000000 */
[----:B------:R-:W-:Y:S01]  /*2350*/  IMAD.X R0, RZ, RZ, R3, P3 ;  /* 0x000000ffff007224 */ /* 0x000fe200018e0603 */
[----:B------:R-:W-:-:S02]  /*2360*/  UMOV UR7, URZ ;  /* 0x0000003f00077c82 */ /* 0x000fc40008000000 */
[----:B------:R-:W-:Y:S02]  /*2370*/  UMOV UR8, URZ ;  /* 0x0000003f00087c82 */ /* 0x000fe40008000000 */
[----:B------:R-:W-:Y:S02]  /*2380*/  UMOV UR10, 0x10000 ;  /* 0x00010000000a7882 */ /* 0x000fe40000000000 */
[----:B------:R-:W-:Y:S02]  /*2390*/  UMOV UR5, URZ ;  /* 0x0000003f00057c82 */ /* 0x000fe40008000000 */
[----:B------:R-:W-:Y:S02]  /*23a0*/  UMOV UR6, URZ ;  /* 0x0000003f00067c82 */ /* 0x000fe40008000000 */
.L_x_3:
[----:B------:R-:W1:Y:S01]  /*23b0*/  LDS.128 R8, [R226+UR5] ;  /* 0x00000005e2087984 */ /* 0x000e620008000c00 */
[C---:B------:R-:W-:Y:S01]  /*23c0*/  PRMT R164, R205.reuse, 0x7770, RZ ;  /* 0x00007770cda47816 */ /* 0x040fe200000000ff */
[----:B------:R-:W-:Y:S01]  /*23d0*/  UIADD3 UR4, UR4, 0x1, URZ ;  /* 0x0000000104047890 */ /* 0x000fe2000fffe03f */
[C---:B------:R-:W-:Y:S01]  /*23e0*/  PRMT R3, R205.reuse, 0x7771, RZ ;  /* 0x00007771cd037816 */ /* 0x040fe200000000ff */
[----:B------:R-:W2:Y:S01]  /*23f0*/  LDS.128 R4, [R225+UR5] ;  /* 0x00000005e1047984 */ /* 0x000ea20008000c00 */
[----:B------:R-:W-:Y:S01]  /*2400*/  PRMT R165, R205, 0x7772, RZ ;  /* 0x00007772cda57816 */ /* 0x000fe200000000ff */
[----:B------:R-:W-:Y:S01]  /*2410*/  UISETP.GE.AND UP0, UPT, UR4, 0x2, UPT ;  /* 0x000000020400788c */ /* 0x000fe2000bf06270 */
[----:B------:R-:W-:Y:S01]  /*2420*/  ISETP.GE.AND P2, PT, R227, UR9, PT ;  /* 0x00000009e3007c0c */ /* 0x000fe2000bf46270 */
[----:B------:R-:W-:Y:S01]  /*2430*/  UIADD3 UR9, UR9, -0x80, URZ ;  /* 0xffffff8009097890 */ /* 0x000fe2000fffe03f */
[----:B------:R-:W-:Y:S01]  /*2440*/  IADD3 R230, R230, 0x1, RZ ;  /* 0x00000001e6e67810 */ /* 0x000fe20007ffe0ff */
[----:B------:R-:W-:-:S03]  /*2450*/  USEL UR4, UR4, URZ, !UP0 ;  /* 0x0000003f04047287 */ /* 0x000fc6000c000000 */
[----:B------:R-:W-:-:S04]  /*2460*/  ISETP.GE.AND P3, PT, R230, 0x2, PT ;  /* 0x00000002e600780c */ /* 0x000fc80003f66270 */
[----:B------:R-:W-:Y:S02]  /*2470*/  SEL R230, R230, RZ, !P3 ;  /* 0x000000ffe6e67207 */ /* 0x000fe40005800000 */
[----:B-1----:R-:W-:Y:S02]  /*2480*/  PRMT R17, R9, 0x7770, RZ ;  /* 0x0000777009117816 */ /* 0x002fe400000000ff */
[----:B------:R-:W-:Y:S02]  /*2490*/  PRMT R21, R8, 0x7770, RZ ;  /* 0x0000777008157816 */ /* 0x000fe400000000ff */
[----:B------:R-:W-:Y:S02]  /*24a0*/  PRMT R23, R10, 0x7770, RZ ;  /* 0x000077700a177816 */ /* 0x000fe400000000ff */
[----:B------:R-:W-:Y:S02]  /*24b0*/  PRMT R25, R11, 0x7770, RZ ;  /* 0x000077700b197816 */ /* 0x000fe400000000ff */
[----:B------:R-:W-:-:S02]  /*24c0*/  PRMT R16, R8, 0x7771, RZ ;  /* 0x0000777108107816 */ /* 0x000fc400000000ff */
[C---:B------:R-:W-:Y:S02]  /*24d0*/  PRMT R18, R8.reuse, 0x7772, RZ ;  /* 0x0000777208127816 */ /* 0x040fe400000000ff */
[----:B------:R-:W-:Y:S02]  /*24e0*/  PRMT R15, R8, 0x7773, RZ ;  /* 0x00007773080f7816 */ /* 0x000fe400000000ff */
[----:B------:R-:W-:Y:S02]  /*24f0*/  SEL R2, R17, R164, P1 ;  /* 0x000000a411027207 */ /* 0x000fe40000800000 */
[----:B------:R-:W-:Y:S02]  /*2500*/  PRMT R12, R9, 0x7771, RZ ;  /* 0x00007771090c7816 */ /* 0x000fe400000000ff */
[C---:B------:R-:W-:Y:S02]  /*2510*/  PRMT R8, R10.reuse, 0x7771, RZ ;  /* 0x000077710a087816 */ /* 0x040fe400000000ff */
[----:B------:R-:W-:-:S02]  /*2520*/  PRMT R20, R10, 0x7772, RZ ;  /* 0x000077720a147816 */ /* 0x000fc400000000ff */
[----:B------:R-:W-:Y:S02]  /*2530*/  PRMT R17, R10, 0x7773, RZ ;  /* 0x000077730a117816 */ /* 0x000fe400000000ff */
[----:B------:R-:W-:Y:S02]  /*2540*/  PRMT R10, R11, 0x7771, RZ ;  /* 0x000077710b0a7816 */ /* 0x000fe400000000ff */
[-C--:B------:R-:W-:Y:S02]  /*2550*/  SEL R21, R21, R164.reuse, P1 ;  /* 0x000000a415157207 */ /* 0x080fe40000800000 */
[-C--:B------:R-:W-:Y:S02]  /*2560*/  SEL R23, R23, R164.reuse, P1 ;  /* 0x000000a417177207 */ /* 0x080fe40000800000 */
[----:B------:R-:W-:Y:S02]  /*2570*/  SEL R25, R25, R164, P1 ;  /* 0x000000a419197207 */ /* 0x000fe40000800000 */
[----:B------:R-:W-:-:S02]  /*2580*/  PRMT R14, R9, 0x7772, RZ ;  /* 0x00007772090e7816 */ /* 0x000fc400000000ff */
[----:B------:R-:W-:Y:S02]  /*2590*/  PRMT R13, R9, 0x7773, RZ ;  /* 0x00007773090d7816 */ /* 0x000fe400000000ff */
[-C--:B------:R-:W-:Y:S02]  /*25a0*/  SEL R9, R12, R3.reuse, P1 ;  /* 0x000000030c097207 */ /* 0x080fe40000800000 */
[----:B------:R-:W-:Y:S02]  /*25b0*/  LOP3.LUT R2, R2, 0xffff, RZ, 0xc0, !PT ;  /* 0x0000ffff02027812 */ /* 0x000fe400078ec0ff */
[-C--:B------:R-:W-:Y:S02]  /*25c0*/  SEL R16, R16, R3.reuse, P1 ;  /* 0x0000000310107207 */ /* 0x080fe40000800000 */
[-C--:B------:R-:W-:Y:S02]  /*25d0*/  SEL R8, R8, R3.reuse, P1 ;  /* 0x0000000308087207 */ /* 0x080fe40000800000 */
[----:B------:R-:W-:-:S02]  /*25e0*/  SEL R10, R10, R3, P1 ;  /* 0x000000030a0a7207 */ /* 0x000fc40000800000 */
[----:B------:R-:W-:Y:S02]  /*25f0*/  LOP3.LUT R21, R21, 0xffff, RZ, 0xc0, !PT ;  /* 0x0000ffff15157812 */ /* 0x000fe400078ec0ff */
[----:B------:R-:W-:Y:S02]  /*2600*/  LOP3.LUT R23, R23, 0xffff, RZ, 0xc0, !PT ;  /* 0x0000ffff17177812 */ /* 0x000fe400078ec0ff */
[----:B------:R-:W-:Y:S02]  /*2610*/  LOP3.LUT R25, R25, 0xffff, RZ, 0xc0, !PT ;  /* 0x0000ffff19197812 */ /* 0x000fe400078ec0ff */
[C---:B------:R-:W-:Y:S02]  /*2620*/  PRMT R12, R11.reuse, 0x7772, RZ ;  /* 0x000077720b0c7816 */ /* 0x040fe400000000ff */
[----:B------:R-:W-:Y:S02]  /*2630*/  PRMT R19, R11, 0x7773, RZ ;  /* 0x000077730b137816 */ /* 0x000fe400000000ff */
[----:B------:R-:W-:-:S02]  /*2640*/  PRMT R2, R9, 0x7604, R2 ;  /* 0x0000760409027816 */ /* 0x000fc40000000002 */
[----:B------:R-:W-:Y:S02]  /*2650*/  PRMT R16, R16, 0x7604, R21 ;  /* 0x0000760410107816 */ /* 0x000fe40000000015 */
[----:B------:R-:W-:Y:S02]  /*2660*/  PRMT R8, R8, 0x7604, R23 ;  /* 0x0000760408087816 */ /* 0x000fe40000000017 */
[----:B------:R-:W-:Y:S02]  /*2670*/  PRMT R10, R10, 0x7604, R25 ;  /* 0x000076040a0a7816 */ /* 0x000fe40000000019 */
[-C--:B------:R-:W-:Y:S02]  /*2680*/  SEL R9, R14, R165.reuse, P1 ;  /* 0x000000a50e097207 */ /* 0x080fe40000800000 */
[-C--:B------:R-:W-:Y:S02]  /*2690*/  SEL R11, R18, R165.reuse, P1 ;  /* 0x000000a5120b7207 */ /* 0x080fe40000800000 */
[----:B------:R-:W-:-:S02]  /*26a0*/  SEL R21, R20, R165, P1 ;  /* 0x000000a514157207 */ /* 0x000fc40000800000 */
[----:B------:R-:W-:Y:S02]  /*26b0*/  SEL R23, R12, R165, P1 ;  /* 0x000000a50c177207 */ /* 0x000fe40000800000 */
[----:B------:R-:W-:Y:S02]  /*26c0*/  PRMT R14, R11, 0x7054, R16 ;  /* 0x000070540b0e7816 */ /* 0x000fe40000000010 */
[----:B------:R-:W-:Y:S02]  /*26d0*/  PRMT R12, R9, 0x7054, R2 ;  /* 0x00007054090c7816 */ /* 0x000fe40000000002 */
[----:B------:R-:W-:Y:S02]  /*26e0*/  PRMT R16, R21, 0x7054, R8 ;  /* 0x0000705415107816 */ /* 0x000fe40000000008 */
[----:B------:R-:W-:Y:S02]  /*26f0*/  PRMT R18, R23, 0x7054, R10 ;  /* 0x0000705417127816 */ /* 0x000fe4000000000a */
[----:B------:R-:W1:Y:S01]  /*2700*/  LDS.128 R8, [R224+UR5] ;  /* 0x00000005e0087984 */ /* 0x000e620008000c00 */
[----:B--2---:R-:W-:-:S02]  /*2710*/  PRMT R29, R5, 0x7770, RZ ;  /* 0x00007770051d7816 */ /* 0x004fc400000000ff */
[C---:B------:R-:W-:Y:S02]  /*2720*/  PRMT R2, R5.reuse, 0x7771, RZ ;  /* 0x0000777105027816 */ /* 0x040fe400000000ff */
[C---:B------:R-:W-:Y:S02]  /*2730*/  PRMT R20, R5.reuse, 0x7772, RZ ;  /* 0x0000777205147816 */ /* 0x040fe400000000ff */
[----:B------:R-:W-:Y:S02]  /*2740*/  PRMT R23, R5, 0x7773, RZ ;  /* 0x0000777305177816 */ /* 0x000fe400000000ff */
[C---:B------:R-:W-:Y:S02]  /*2750*/  PRMT R5, R4.reuse, 0x7770, RZ ;  /* 0x0000777004057816 */ /* 0x040fe400000000ff */
[----:B------:R-:W-:Y:S02]  /*2760*/  PRMT R22, R4, 0x7771, RZ ;  /* 0x0000777104167816 */ /* 0x000fe400000000ff */
[----:B------:R-:W-:-:S02]  /*2770*/  SEL R5, R5, R164, P1 ;  /* 0x000000a405057207 */ /* 0x000fc40000800000 */
[----:B------:R-:W-:Y:S02]  /*2780*/  PRMT R31, R6, 0x7770, RZ ;  /* 0x00007770061f7816 */ /* 0x000fe400000000ff */
[----:B------:R-:W-:Y:S02]  /*2790*/  SEL R29, R29, R164, P1 ;  /* 0x000000a41d1d7207 */ /* 0x000fe40000800000 */
[C---:B------:R-:W-:Y:S02]  /*27a0*/  PRMT R24, R4.reuse, 0x7772, RZ ;  /* 0x0000777204187816 */ /* 0x040fe400000000ff */
[----:B------:R-:W-:Y:S02]  /*27b0*/  PRMT R27, R4, 0x7773, RZ ;  /* 0x00007773041b7816 */ /* 0x000fe400000000ff */
[----:B------:R-:W-:Y:S02]  /*27c0*/  SEL R22, R22, R3, P1 ;  /* 0x0000000316167207 */ /* 0x000fe40000800000 */
[----:B------:R-:W-:-:S02]  /*27d0*/  LOP3.LUT R5, R5, 0xffff, RZ, 0xc0, !PT ;  /* 0x0000ffff05057812 */ /* 0x000fc400078ec0ff */
[----:B------:R-:W-:Y:S02]  /*27e0*/  PRMT R4, R6, 0x7771, RZ ;  /* 0x0000777106047816 */ /* 0x000fe400000000ff */
[----:B------:R-:W-:Y:S02]  /*27f0*/  SEL R2, R2, R3, P1 ;  /* 0x0000000302027207 */ /* 0x000fe40000800000 */
[----:B------:R-:W-:Y:S02]  /*2800*/  SEL R31, R31, R164, P1 ;  /* 0x000000a41f1f7207 */ /* 0x000fe40000800000 */
[----:B------:R-:W-:Y:S02]  /*2810*/  LOP3.LUT R29, R29, 0xffff, RZ, 0xc0, !PT ;  /* 0x0000ffff1d1d7812 */ /* 0x000fe400078ec0ff */
[----:B------:R-:W-:Y:S02]  /*2820*/  PRMT R33, R7, 0x7770, RZ ;  /* 0x0000777007217816 */ /* 0x000fe400000000ff */
[----:B------:R-:W-:-:S02]  /*2830*/  PRMT R22, R22, 0x7604, R5 ;  /* 0x0000760416167816 */ /* 0x000fc40000000005 */
[C---:B------:R-:W-:Y:S02]  /*2840*/  PRMT R26, R6.reuse, 0x7772, RZ ;  /* 0x00007772061a7816 */ /* 0x040fe400000000ff */
[----:B------:R-:W-:Y:S02]  /*2850*/  PRMT R25, R6, 0x7773, RZ ;  /* 0x0000777306197816 */ /* 0x000fe400000000ff */
[----:B------:R-:W-:Y:S02]  /*2860*/  SEL R4, R4, R3, P1 ;  /* 0x0000000304047207 */ /* 0x000fe40000800000 */
[----:B------:R-:W-:Y:S02]  /*2870*/  LOP3.LUT R31, R31, 0xffff, RZ, 0xc0, !PT ;  /* 0x0000ffff1f1f7812 */ /* 0x000fe400078ec0ff */
[----:B------:R-:W-:Y:S02]  /*2880*/  PRMT R2, R2, 0x7604, R29 ;  /* 0x0000760402027816 */ /* 0x000fe4000000001d */
[----:B------:R-:W-:-:S02]  /*2890*/  SEL R5, R20, R165, P1 ;  /* 0x000000a514057207 */ /* 0x000fc40000800000 */
[----:B------:R-:W-:Y:S02]  /*28a0*/  PRMT R6, R7, 0x7771, RZ ;  /* 0x0000777107067816 */ /* 0x000fe400000000ff */
[----:B------:R-:W-:Y:S02]  /*28b0*/  SEL R33, R33, R164, P1 ;  /* 0x000000a421217207 */ /* 0x000fe40000800000 */
[C---:B------:R-:W-:Y:S02]  /*28c0*/  PRMT R28, R7.reuse, 0x7772, RZ ;  /* 0x00007772071c7816 */ /* 0x040fe400000000ff */
[----:B------:R-:W-:Y:S02]  /*28d0*/  PRMT R21, R7, 0x7773, RZ ;  /* 0x0000777307157816 */ /* 0x000fe400000000ff */
[----:B------:R-:W-:Y:S02]  /*28e0*/  PRMT R4, R4, 0x7604, R31 ;  /* 0x0000760404047816 */ /* 0x000fe4000000001f */
[----:B------:R-:W-:-:S02]  /*28f0*/  SEL R29, R26, R165, P1 ;  /* 0x000000a51a1d7207 */ /* 0x000fc40000800000 */
[----:B------:R-:W-:Y:S02]  /*2900*/  PRMT R20, R5, 0x7054, R2 ;  /* 0x0000705405147816 */ /* 0x000fe40000000002 */
[----:B------:R-:W-:Y:S02]  /*2910*/  SEL R6, R6, R3, P1 ;  /* 0x0000000306067207 */ /* 0x000fe40000800000 */
[----:B------:R-:W-:Y:S02]  /*2920*/  LOP3.LUT R33, R33, 0xffff, RZ, 0xc0, !PT ;  /* 0x0000ffff21217812 */ /* 0x000fe400078ec0ff */
[----:B------:R-:W-:Y:S02]  /*2930*/  SEL R7, R24, R165, P1 ;  /* 0x000000a518077207 */ /* 0x000fe40000800000 */
[----:B-1----:R-:W-:Y:S02]  /*2940*/  PRMT R5, R9, 0x7770, RZ ;  /* 0x0000777009057816 */ /* 0x002fe400000000ff */
[----:B------:R-:W-:-:S02]  /*2950*/  PRMT R24, R29, 0x7054, R4 ;  /* 0x000070541d187816 */ /* 0x000fc40000000004 */
[----:B------:R-:W-:Y:S02]  /*2960*/  PRMT R6, R6, 0x7604, R33 ;  /* 0x0000760406067816 */ /* 0x000fe40000000021 */
[----:B------:R-:W-:Y:S02]  /*2970*/  SEL R31, R28, R165, P1 ;  /* 0x000000a51c1f7207 */ /* 0x000fe40000800000 */
[----:B------:R-:W-:Y:S02]  /*2980*/  PRMT R22, R7, 0x7054, R22 ;  /* 0x0000705407167816 */ /* 0x000fe40000000016 */
[C---:B------:R-:W-:Y:S02]  /*2990*/  PRMT R2, R9.reuse, 0x7771, RZ ;  /* 0x0000777109027816 */ /* 0x040fe400000000ff */
[C---:B------:R-:W-:Y:S02]  /*29a0*/  PRMT R4, R9.reuse, 0x7772, RZ ;  /* 0x0000777209047816 */ /* 0x040fe400000000ff */
[----:B------:R-:W-:-:S02]  /*29b0*/  PRMT R29, R9, 0x7773, RZ ;  /* 0x00007773091d7816 */ /* 0x000fc400000000ff */
[----:B------:R-:W-:Y:S02]  /*29c0*/  SEL R5, R5, R164, P1 ;  /* 0x000000a405057207 */ /* 0x000fe40000800000 */
[----:B------:R-:W-:Y:S02]  /*29d0*/  PRMT R7, R8, 0x7770, RZ ;  /* 0x0000777008077816 */ /* 0x000fe400000000ff */
[----:B------:R-:W-:Y:S02]  /*29e0*/  PRMT R9, R10, 0x7770, RZ ;  /* 0x000077700a097816 */ /* 0x000fe400000000ff */
[----:B------:R-:W-:Y:S02]  /*29f0*/  PRMT R26, R31, 0x7054, R6 ;  /* 0x000070541f1a7816 */ /* 0x000fe40000000006 */
[----:B------:R-:W-:Y:S02]  /*2a00*/  SEL R2, R2, R3, P1 ;  /* 0x0000000302027207 */ /* 0x000fe40000800000 */
[----:B------:R-:W-:-:S02]  /*2a10*/  LOP3.LUT R5, R5, 0xffff, RZ, 0xc0, !PT ;  /* 0x0000ffff05057812 */ /* 0x000fc400078ec0ff */
[----:B------:R-:W-:Y:S02]  /*2a20*/  PRMT R6, R8, 0x7771, RZ ;  /* 0x0000777108067816 */ /* 0x000fe400000000ff */
[-C--:B------:R-:W-:Y:S02]  /*2a30*/  SEL R7, R7, R164.reuse, P1 ;  /* 0x000000a407077207 */ /* 0x080fe40000800000 */
[----:B------:R-:W-:Y:S02]  /*2a40*/  SEL R9, R9, R164, P1 ;  /* 0x000000a409097207 */ /* 0x000fe40000800000 */
[C---:B------:R-:W-:Y:S02]  /*2a50*/  PRMT R28, R10.reuse, 0x7771, RZ ;  /* 0x000077710a1c7816 */ /* 0x040fe400000000ff */
[C---:B------:R-:W-:Y:S02]  /*2a60*/  PRMT R32, R10.reuse, 0x7772, RZ ;  /* 0x000077720a207816 */ /* 0x040fe400000000ff */
[----:B------:R-:W-:-:S02]  /*2a70*/  PRMT R31, R10, 0x7773, RZ ;  /* 0x000077730a1f7816 */ /* 0x000fc400000000ff */
[----:B------:R-:W-:Y:S02]  /*2a80*/  PRMT R2, R2, 0x7604, R5 ;  /* 0x0000760402027816 */ /* 0x000fe40000000005 */
[----:B------:R-:W-:Y:S02]  /*2a90*/  PRMT R10, R11, 0x7771, RZ ;  /* 0x000077710b0a7816 */ /* 0x000fe400000000ff */
[-C--:B------:R-:W-:Y:S02]  /*2aa0*/  SEL R6, R6, R3.reuse, P1 ;  /* 0x0000000306067207 */ /* 0x080fe40000800000 */
[----:B------:R-:W-:Y:S02]  /*2ab0*/  LOP3.LUT R7, R7, 0xffff, RZ, 0xc0, !PT ;  /* 0x0000ffff07077812 */ /* 0x000fe400078ec0ff */
[----:B------:R-:W-:Y:S02]  /*2ac0*/  LOP3.LUT R5, R9, 0xffff, RZ, 0xc0, !PT ;  /* 0x0000ffff09057812 */ /* 0x000fe400078ec0ff */
[----:B------:R-:W-:-:S02]  /*2ad0*/  SEL R28, R28, R3, P1 ;  /* 0x000000031c1c7207 */ /* 0x000fc40000800000 */
[C---:B------:R-:W-:Y:S02]  /*2ae0*/  PRMT R30, R8.reuse, 0x7772, RZ ;  /* 0x00007772081e7816 */ /* 0x040fe400000000ff */
[----:B------:R-:W-:Y:S02]  /*2af0*/  PRMT R33, R8, 0x7773, RZ ;  /* 0x0000777308217816 */ /* 0x000fe400000000ff */
[----:B------:R-:W-:Y:S02]  /*2b00*/  SEL R34, R10, R3, P1 ;  /* 0x000000030a227207 */ /* 0x000fe40000800000 */
[----:B------:R-:W-:Y:S02]  /*2b10*/  PRMT R8, R6, 0x7604, R7 ;  /* 0x0000760406087816 */ /* 0x000fe40000000007 */
[----:B------:R-:W-:Y:S02]  /*2b20*/  SEL R9, R4, R165, P1 ;  /* 0x000000a504097207 */ /* 0x000fe40000800000 */
[----:B------:R-:W-:-:S02]  /*2b30*/  PRMT R10, R28, 0x7604, R5 ;  /* 0x000076041c0a7816 */ /* 0x000fc40000000005 */
[----:B------:R-:W1:Y:S01]  /*2b40*/  LDS.128 R4, [R223+UR5] ;  /* 0x00000005df047984 */ /* 0x000e620008000c00 */
[----:B------:R-:W-:Y:S02]  /*2b50*/  PRMT R28, R9, 0x7054, R2 ;  /* 0x00007054091c7816 */ /* 0x000fe40000000002 */
[----:B------:R-:W-:Y:S02]  /*2b60*/  SEL R9, R30, R165, P1 ;  /* 0x000000a51e097207 */ /* 0x000fe40000800000 */
[----:B------:R-:W-:Y:S02]  /*2b70*/  PRMT R2, R205, 0x7773, RZ ;  /* 0x00007773cd027816 */ /* 0x000fe400000000ff */
[----:B------:R-:W-:Y:S02]  /*2b80*/  PRMT R30, R9, 0x7054, R8 ;  /* 0x00007054091e7816 */ /* 0x000fe40000000008 */
[-C--:B------:R-:W-:Y:S02]  /*2b90*/  SEL R9, R13, R2.reuse, P1 ;  /* 0x000000020d097207 */ /* 0x080fe40000800000 */
[----:B------:R-:W-:-:S02]  /*2ba0*/  SEL R15, R15, R2, P1 ;  /* 0x000000020f0f7207 */ /* 0x000fc40000800000 */
[-C--:B------:R-:W-:Y:S02]  /*2bb0*/  SEL R13, R23, R2.reuse, P1 ;  /* 0x00000002170d7207 */ /* 0x080fe40000800000 */
[-C--:B------:R-:W-:Y:S02]  /*2bc0*/  SEL R27, R27, R2.reuse, P1 ;  /* 0x000000021b1b7207 */ /* 0x080fe40000800000 */
[----:B------:R-:W-:Y:S02]  /*2bd0*/  PRMT R167, R11, 0x7770, RZ ;  /* 0x000077700ba77816 */ /* 0x000fe400000000ff */
[----:B------:R-:W-:Y:S02]  /*2be0*/  PRMT R9, R9, 0x654, R12 ;  /* 0x0000065409097816 */ /* 0x000fe4000000000c */
[----:B------:R-:W-:Y:S02]  /*2bf0*/  PRMT R8, R15, 0x654, R14 ;  /* 0x000006540f087816 */ /* 0x000fe4000000000e */
[----:B------:R-:W-:-:S02]  /*2c00*/  SEL R15, R21, R2, P1 ;  /* 0x00000002150f7207 */ /* 0x000fc40000800000 */
[----:B------:R-:W-:Y:S02]  /*2c10*/  PRMT R13, R13, 0x654, R20 ;  /* 0x000006540d0d7816 */ /* 0x000fe40000000014 */
[----:B------:R-:W-:Y:S02]  /*2c20*/  PRMT R12, R27, 0x654, R22 ;  /* 0x000006541b0c7816 */ /* 0x000fe40000000016 */
[----:B------:R-:W2:Y:S01]  /*2c30*/  LDS.128 R20, [R222+UR5] ;  /* 0x00000005de147984 */ /* 0x000ea20008000c00 */
[----:B------:R-:W-:Y:S02]  /*2c40*/  SEL R167, R167, R164, P1 ;  /* 0x000000a4a7a77207 */ /* 0x000fe40000800000 */
[----:B------:R-:W-:Y:S02]  /*2c50*/  PRMT R166, R11, 0x7772, RZ ;  /* 0x000077720ba67816 */ /* 0x000fe400000000ff */
[----:B------:R-:W-:Y:S02]  /*2c60*/  LOP3.LUT R167, R167, 0xffff, RZ, 0xc0, !PT ;  /* 0x0000ffffa7a77812 */ /* 0x000fe400078ec0ff */
[----:B------:R-:W-:-:S02]  /*2c70*/  PRMT R35, R11, 0x7773, RZ ;  /* 0x000077730b237816 */ /* 0x000fc400000000ff */
[-C--:B------:R-:W-:Y:S02]  /*2c80*/  SEL R11, R32, R165.reuse, P1 ;  /* 0x000000a5200b7207 */ /* 0x080fe40000800000 */
[----:B------:R-:W-:Y:S02]  /*2c90*/  PRMT R34, R34, 0x7604, R167 ;  /* 0x0000760422227816 */ /* 0x000fe400000000a7 */
[----:B------:R-:W-:Y:S02]  /*2ca0*/  SEL R167, R166, R165, P1 ;  /* 0x000000a5a6a77207 */ /* 0x000fe40000800000 */
[-C--:B------:R-:W-:Y:S02]  /*2cb0*/  SEL R17, R17, R2.reuse, P1 ;  /* 0x0000000211117207 */ /* 0x080fe40000800000 */
[----:B------:R-:W-:Y:S02]  /*2cc0*/  PRMT R32, R11, 0x7054, R10 ;  /* 0x000070540b207816 */ /* 0x000fe4000000000a */
[----:B------:R-:W-:-:S02]  /*2cd0*/  SEL R11, R19, R2, P1 ;  /* 0x00000002130b7207 */ /* 0x000fc40000800000 */
[-C--:B------:R-:W-:Y:S02]  /*2ce0*/  SEL R25, R25, R2.reuse, P1 ;  /* 0x0000000219197207 */ /* 0x080fe40000800000 */
        /* <DEDUP_REMOVED lines=9> */
[----:B------:R-:W-:Y:S01]  /*2d80*/  PRMT R17, R17, 0x654, R28 ;  /* 0x0000065411117816 */ /* 0x000fe2000000001c */
[----:B------:R-:W3:Y:S01]  /*2d90*/  LDS.128 R24, [R221+UR5] ;  /* 0x00000005dd187984 */ /* 0x000ee20008000c00 */
[----:B------:R-:W-:-:S02]  /*2da0*/  PRMT R16, R33, 0x654, R30 ;  /* 0x0000065421107816 */ /* 0x000fc4000000001e */
[----:B------:R-:W-:Y:S02]  /*2db0*/  PRMT R18, R31, 0x654, R32 ;  /* 0x000006541f127816 */ /* 0x000fe40000000020 */
[----:B------:R-:W-:Y:S01]  /*2dc0*/  PRMT R19, R19, 0x654, R34 ;  /* 0x0000065413137816 */ /* 0x000fe20000000022 */
[----:B------:R-:W4:Y:S01]  /*2dd0*/  LDS.128 R28, [R220+UR5] ;  /* 0x00000005dc1c7984 */ /* 0x000f220008000c00 */
[C---:B-1----:R-:W-:Y:S02]  /*2de0*/  PRMT R171, R4.reuse, 0x7770, RZ ;  /* 0x0000777004ab7816 */ /* 0x042fe400000000ff */
[C---:B------:R-:W-:Y:S01]  /*2df0*/  PRMT R170, R4.reuse, 0x7771, RZ ;  /* 0x0000777104aa7816 */ /* 0x040fe200000000ff */
[----:B------:R-:W1:Y:S01]  /*2e00*/  LDS.128 R32, [R219+UR5] ;  /* 0x00000005db207984 */ /* 0x000e620008000c00 */
[C---:B------:R-:W-:Y:S01]  /*2e10*/  PRMT R172, R4.reuse, 0x7772, RZ ;  /* 0x0000777204ac7816 */ /* 0x040fe200000000ff */
[----:B------:R-:W-:Y:S01]  /*2e20*/  USHF.L.U32 UR5, UR4, 0xf, URZ ;  /* 0x0000000f04057899 */ /* 0x000fe2000800063f */
[----:B------:R-:W-:Y:S01]  /*2e30*/  PRMT R167, R4, 0x7773, RZ ;  /* 0x0000777304a77816 */ /* 0x000fe200000000ff */
[----:B------:R2:W-:Y:S01]  /*2e40*/  STS.128 [R226+0x18000], R8 ;  /* 0x01800008e2007388 */ /* 0x0005e20000000c00 */
[----:B------:R-:W-:-:S02]  /*2e50*/  PRMT R169, R5, 0x7770, RZ ;  /* 0x0000777005a97816 */ /* 0x000fc400000000ff */
[----:B------:R-:W-:Y:S01]  /*2e60*/  PRMT R4, R6, 0x7771, RZ ;  /* 0x0000777106047816 */ /* 0x000fe200000000ff */
[----:B------:R2:W-:Y:S01]  /*2e70*/  STS.128 [R225+0x18000], R12 ;  /* 0x0180000ce1007388 */ /* 0x0005e20000000c00 */
[----:B------:R-:W-:Y:S02]  /*2e80*/  PRMT R166, R5, 0x7771, RZ ;  /* 0x0000777105a67816 */ /* 0x000fe400000000ff */
[-C--:B------:R-:W-:Y:S01]  /*2e90*/  SEL R169, R169, R164.reuse, P1 ;  /* 0x000000a4a9a97207 */ /* 0x080fe20000800000 */
[----:B------:R1:W-:Y:S01]  /*2ea0*/  STS.128 [R224+0x18000], R16 ;  /* 0x01800010e0007388 */ /* 0x0003e20000000c00 */
[----:B------:R-:W-:Y:S02]  /*2eb0*/  SEL R171, R171, R164, P1 ;  /* 0x000000a4abab7207 */ /* 0x000fe40000800000 */
[----:B------:R-:W-:Y:S02]  /*2ec0*/  PRMT R168, R5, 0x7772, RZ ;  /* 0x0000777205a87816 */ /* 0x000fe400000000ff */
[----:B------:R-:W-:-:S02]  /*2ed0*/  SEL R166, R166, R3, P1 ;  /* 0x00000003a6a67207 */ /* 0x000fc40000800000 */
[----:B------:R-:W-:Y:S02]  /*2ee0*/  LOP3.LUT R169, R169, 0xffff, RZ, 0xc0, !PT ;  /* 0x0000ffffa9a97812 */ /* 0x000fe400078ec0ff */
[C---:B--2---:R-:W-:Y:S02]  /*2ef0*/  PRMT R11, R6.reuse, 0x7770, RZ ;  /* 0x00007770060b7816 */ /* 0x044fe400000000ff */
[C---:B------:R-:W-:Y:S02]  /*2f00*/  PRMT R10, R6.reuse, 0x7772, RZ ;  /* 0x00007772060a7816 */ /* 0x040fe400000000ff */
[C---:B------:R-:W-:Y:S02]  /*2f10*/  PRMT R13, R7.reuse, 0x7770, RZ ;  /* 0x00007770070d7816 */ /* 0x040fe400000000ff */
[----:B------:R-:W-:Y:S02]  /*2f20*/  PRMT R9, R6, 0x7773, RZ ;  /* 0x0000777306097816 */ /* 0x000fe400000000ff */
[----:B------:R-:W-:-:S02]  /*2f30*/  PRMT R6, R7, 0x7771, RZ ;  /* 0x0000777107067816 */ /* 0x000fc400000000ff */
[-C--:B------:R-:W-:Y:S02]  /*2f40*/  SEL R13, R13, R164.reuse, P1 ;  /* 0x000000a40d0d7207 */ /* 0x080fe40000800000 */
[----:B------:R-:W-:Y:S02]  /*2f50*/  SEL R11, R11, R164, P1 ;  /* 0x000000a40b0b7207 */ /* 0x000fe40000800000 */
[----:B------:R-:W-:Y:S02]  /*2f60*/  PRMT R14, R7, 0x7772, RZ ;  /* 0x00007772070e7816 */ /* 0x000fe400000000ff */
[-C--:B------:R-:W-:Y:S02]  /*2f70*/  SEL R12, R6, R3.reuse, P1 ;  /* 0x00000003060c7207 */ /* 0x080fe40000800000 */
[----:B------:R-:W-:Y:S02]  /*2f80*/  LOP3.LUT R13, R13, 0xffff, RZ, 0xc0, !PT ;  /* 0x0000ffff0d0d7812 */ /* 0x000fe400078ec0ff */
[----:B------:R-:W-:-:S02]  /*2f90*/  SEL R8, R4, R3, P1 ;  /* 0x0000000304087207 */ /* 0x000fc40000800000 */
[----:B------:R-:W-:Y:S02]  /*2fa0*/  LOP3.LUT R11, R11, 0xffff, RZ, 0xc0, !PT ;  /* 0x0000ffff0b0b7812 */ /* 0x000fe400078ec0ff */
[----:B------:R-:W-:Y:S02]  /*2fb0*/  SEL R170, R170, R3, P1 ;  /* 0x00000003aaaa7207 */ /* 0x000fe40000800000 */
[----:B------:R-:W-:Y:S02]  /*2fc0*/  LOP3.LUT R171, R171, 0xffff, RZ, 0xc0, !PT ;  /* 0x0000ffffabab7812 */ /* 0x000fe400078ec0ff */
[----:B------:R-:W-:Y:S02]  /*2fd0*/  PRMT R12, R12, 0x7604, R13 ;  /* 0x000076040c0c7816 */ /* 0x000fe4000000000d */
[----:B-1----:R-:W-:Y:S02]  /*2fe0*/  SEL R17, R14, R165, P1 ;  /* 0x000000a50e117207 */ /* 0x002fe40000800000 */
[----:B------:R-:W-:-:S02]  /*2ff0*/  PRMT R8, R8, 0x7604, R11 ;  /* 0x0000760408087816 */ /* 0x000fc4000000000b */
[----:B------:R-:W-:Y:S02]  /*3000*/  PRMT R4, R166, 0x7604, R169 ;  /* 0x00007604a6047816 */ /* 0x000fe400000000a9 */
[-C--:B------:R-:W-:Y:S02]  /*3010*/  SEL R11, R168, R165.reuse, P1 ;  /* 0x000000a5a80b7207 */ /* 0x080fe40000800000 */
[-C--:B------:R-:W-:Y:S02]  /*3020*/  SEL R15, R10, R165.reuse, P1 ;  /* 0x000000a50a0f7207 */ /* 0x080fe40000800000 */
[----:B------:R-:W-:Y:S02]  /*3030*/  PRMT R6, R170, 0x7604, R171 ;  /* 0x00007604aa067816 */ /* 0x000fe400000000ab */
[----:B------:R-:W-:Y:S02]  /*3040*/  SEL R13, R172, R165, P1 ;  /* 0x000000a5ac0d7207 */ /* 0x000fe40000800000 */
[----:B------:R-:W-:-:S02]  /*3050*/  PRMT R10, R17, 0x7054, R12 ;  /* 0x00007054110a7816 */ /* 0x000fc4000000000c */
[----:B------:R-:W-:Y:S02]  /*3060*/  PRMT R17, R20, 0x7770, RZ ;  /* 0x0000777014117816 */ /* 0x000fe400000000ff */
[----:B------:R-:W-:Y:S02]  /*3070*/  PRMT R169, R23, 0x7770, RZ ;  /* 0x0000777017a97816 */ /* 0x000fe400000000ff */
[----:B------:R-:W-:Y:S02]  /*3080*/  PRMT R4, R11, 0x7054, R4 ;  /* 0x000070540b047816 */ /* 0x000fe40000000004 */
[----:B------:R-:W-:Y:S02]  /*3090*/  PRMT R8, R15, 0x7054, R8 ;  /* 0x000070540f087816 */ /* 0x000fe40000000008 */
[----:B------:R-:W-:Y:S02]  /*30a0*/  PRMT R6, R13, 0x7054, R6 ;  /* 0x000070540d067816 */ /* 0x000fe40000000006 */
[----:B------:R-:W-:-:S02]  /*30b0*/  PRMT R15, R21, 0x7770, RZ ;  /* 0x00007770150f7816 */ /* 0x000fc400000000ff */
[C---:B------:R-:W-:Y:S02]  /*30c0*/  PRMT R16, R20.reuse, 0x7771, RZ ;  /* 0x0000777114107816 */ /* 0x040fe400000000ff */
[C---:B------:R-:W-:Y:S02]  /*30d0*/  PRMT R18, R20.reuse, 0x7772, RZ ;  /* 0x0000777214127816 */ /* 0x040fe400000000ff */
[----:B------:R-:W-:Y:S02]  /*30e0*/  PRMT R11, R20, 0x7773, RZ ;  /* 0x00007773140b7816 */ /* 0x000fe400000000ff */
[C---:B------:R-:W-:Y:S02]  /*30f0*/  PRMT R19, R22.reuse, 0x7770, RZ ;  /* 0x0000777016137816 */ /* 0x040fe400000000ff */
[C---:B------:R-:W-:Y:S02]  /*3100*/  PRMT R20, R22.reuse, 0x7771, RZ ;  /* 0x0000777116147816 */ /* 0x040fe400000000ff */
[----:B------:R-:W-:-:S02]  /*3110*/  PRMT R166, R22, 0x7772, RZ ;  /* 0x0000777216a67816 */ /* 0x000fc400000000ff */
[----:B------:R-:W-:Y:S02]  /*3120*/  PRMT R13, R22, 0x7773, RZ ;  /* 0x00007773160d7816 */ /* 0x000fe400000000ff */
[-C--:B------:R-:W-:Y:S02]  /*3130*/  SEL R17, R17, R164.reuse, P1 ;  /* 0x000000a411117207 */ /* 0x080fe40000800000 */
[----:B------:R-:W-:Y:S02]  /*3140*/  PRMT R22, R23, 0x7771, RZ ;  /* 0x0000777117167816 */ /* 0x000fe400000000ff */
[-C--:B------:R-:W-:Y:S02]  /*3150*/  SEL R169, R169, R164.reuse, P1 ;  /* 0x000000a4a9a97207 */ /* 0x080fe40000800000 */
[----:B------:R-:W-:Y:S02]  /*3160*/  PRMT R12, R21, 0x7771, RZ ;  /* 0x00007771150c7816 */ /* 0x000fe400000000ff */
[----:B------:R-:W-:-:S02]  /*3170*/  SEL R15, R15, R164, P1 ;  /* 0x000000a40f0f7207 */ /* 0x000fc40000800000 */
[-C--:B------:R-:W-:Y:S02]  /*3180*/  SEL R16, R16, R3.reuse, P1 ;  /* 0x0000000310107207 */ /* 0x080fe40000800000 */
[----:B------:R-:W-:Y:S02]  /*3190*/  LOP3.LUT R17, R17, 0xffff, RZ, 0xc0, !PT ;  /* 0x0000ffff11117812 */ /* 0x000fe400078ec0ff */
[----:B------:R-:W-:Y:S02]  /*31a0*/  SEL R19, R19, R164, P1 ;  /* 0x000000a413137207 */ /* 0x000fe40000800000 */
[----:B------:R-:W-:Y:S02]  /*31b0*/  SEL R22, R22, R3, P1 ;  /* 0x0000000316167207 */ /* 0x000fe40000800000 */
[----:B------:R-:W-:Y:S02]  /*31c0*/  LOP3.LUT R169, R169, 0xffff, RZ, 0xc0, !PT ;  /* 0x0000ffffa9a97812 */ /* 0x000fe400078ec0ff */
[----:B------:R-:W-:-:S02]  /*31d0*/  PRMT R168, R23, 0x7772, RZ ;  /* 0x0000777217a87816 */ /* 0x000fc400000000ff */
[-C--:B------:R-:W-:Y:S02]  /*31e0*/  SEL R12, R12, R3.reuse, P1 ;  /* 0x000000030c0c7207 */ /* 0x080fe40000800000 */
[----:B------:R-:W-:Y:S02]  /*31f0*/  LOP3.LUT R15, R15, 0xffff, RZ, 0xc0, !PT ;  /* 0x0000ffff0f0f7812 */ /* 0x000fe400078ec0ff */
[----:B------:R-:W-:Y:S02]  /*3200*/  PRMT R14, R21, 0x7772, RZ ;  /* 0x00007772150e7816 */ /* 0x000fe400000000ff */
[----:B------:R-:W-:Y:S02]  /*3210*/  PRMT R16, R16, 0x7604, R17 ;  /* 0x0000760410107816 */ /* 0x000fe40000000011 */
[----:B------:R-:W-:Y:S02]  /*3220*/  SEL R20, R20, R3, P1 ;  /* 0x0000000314147207 */ /* 0x000fe40000800000 */
[----:B------:R-:W-:-:S02]  /*3230*/  LOP3.LUT R19, R19, 0xffff, RZ, 0xc0, !PT ;  /* 0x0000ffff13137812 */ /* 0x000fc400078ec0ff */
[----:B------:R-:W-:Y:S02]  /*3240*/  PRMT R22, R22, 0x7604, R169 ;  /* 0x0000760416167816 */ /* 0x000fe400000000a9 */
[-C--:B------:R-:W-:Y:S02]  /*3250*/  SEL R17, R18, R165.reuse, P1 ;  /* 0x000000a512117207 */ /* 0x080fe40000800000 */
[-C--:B------:R-:W-:Y:S02]  /*3260*/  SEL R169, R168, R165.reuse, P1 ;  /* 0x000000a5a8a97207 */ /* 0x080fe40000800000 */
[----:B------:R-:W-:Y:S02]  /*3270*/  PRMT R12, R12, 0x7604, R15 ;  /* 0x000076040c0c7816 */ /* 0x000fe4000000000f */
[----:B------:R-:W-:Y:S02]  /*3280*/  SEL R15, R14, R165, P1 ;  /* 0x000000a50e0f7207 */ /* 0x000fe40000800000 */
[----:B------:R-:W-:-:S02]  /*3290*/  PRMT R19, R20, 0x7604, R19 ;  /* 0x0000760414137816 */ /* 0x000fc40000000013 */
[----:B------:R-:W-:Y:S02]  /*32a0*/  SEL R166, R166, R165, P1 ;  /* 0x000000a5a6a67207 */ /* 0x000fe40000800000 */
[----:B------:R-:W-:Y:S02]  /*32b0*/  PRMT R14, R17, 0x7054, R16 ;  /* 0x00007054110e7816 */ /* 0x000fe40000000010 */
[----:B------:R-:W-:Y:S02]  /*32c0*/  PRMT R16, R169, 0x7054, R22 ;  /* 0x00007054a9107816 */ /* 0x000fe40000000016 */
[----:B---3--:R-:W-:Y:S02]  /*32d0*/  PRMT R169, R25, 0x7770, RZ ;  /* 0x0000777019a97816 */ /* 0x008fe400000000ff */
[----:B------:R-:W-:Y:S02]  /*32e0*/  PRMT R173, R26, 0x7770, RZ ;  /* 0x000077701aad7816 */ /* 0x000fe400000000ff */
[----:B------:R-:W-:-:S02]  /*32f0*/  PRMT R12, R15, 0x7054, R12 ;  /* 0x000070540f0c7816 */ /* 0x000fc4000000000c */
[----:B------:R-:W-:Y:S02]  /*3300*/  PRMT R171, R24, 0x7770, RZ ;  /* 0x0000777018ab7816 */ /* 0x000fe400000000ff */
[----:B------:R-:W-:Y:S02]  /*3310*/  PRMT R15, R166, 0x7054, R19 ;  /* 0x00007054a60f7816 */ /* 0x000fe40000000013 */
[C---:B------:R-:W-:Y:S02]  /*3320*/  PRMT R22, R24.reuse, 0x7771, RZ ;  /* 0x0000777118167816 */ /* 0x040fe400000000ff */
[C---:B------:R-:W-:Y:S02]  /*3330*/  PRMT R166, R24.reuse, 0x7772, RZ ;  /* 0x0000777218a67816 */ /* 0x040fe400000000ff */
[----:B------:R-:W-:Y:S02]  /*3340*/  PRMT R17, R24, 0x7773, RZ ;  /* 0x0000777318117816 */ /* 0x000fe400000000ff */
[----:B------:R-:W-:-:S02]  /*3350*/  PRMT R18, R25, 0x7771, RZ ;  /* 0x0000777119127816 */ /* 0x000fc400000000ff */
[C---:B------:R-:W-:Y:S02]  /*3360*/  PRMT R24, R26.reuse, 0x7771, RZ ;  /* 0x000077711a187816 */ /* 0x040fe400000000ff */
[-C--:B------:R-:W-:Y:S02]  /*3370*/  SEL R169, R169, R164.reuse, P1 ;  /* 0x000000a4a9a97207 */ /* 0x080fe40000800000 */
[-C--:B------:R-:W-:Y:S02]  /*3380*/  SEL R173, R173, R164.reuse, P1 ;  /* 0x000000a4adad7207 */ /* 0x080fe40000800000 */
[----:B------:R-:W-:Y:S02]  /*3390*/  SEL R171, R171, R164, P1 ;  /* 0x000000a4abab7207 */ /* 0x000fe40000800000 */
[----:B------:R-:W-:Y:S02]  /*33a0*/  PRMT R175, R27, 0x7770, RZ ;  /* 0x000077701baf7816 */ /* 0x000fe400000000ff */
[----:B------:R-:W-:-:S02]  /*33b0*/  PRMT R168, R26, 0x7772, RZ ;  /* 0x000077721aa87816 */ /* 0x000fc400000000ff */
[----:B------:R-:W-:Y:S02]  /*33c0*/  PRMT R19, R26, 0x7773, RZ ;  /* 0x000077731a137816 */ /* 0x000fe400000000ff */
[----:B------:R-:W-:Y:S02]  /*33d0*/  PRMT R26, R27, 0x7771, RZ ;  /* 0x000077711b1a7816 */ /* 0x000fe400000000ff */
[-C--:B------:R-:W-:Y:S02]  /*33e0*/  SEL R18, R18, R3.reuse, P1 ;  /* 0x0000000312127207 */ /* 0x080fe40000800000 */
[----:B------:R-:W-:Y:S02]  /*33f0*/  SEL R24, R24, R3, P1 ;  /* 0x0000000318187207 */ /* 0x000fe40000800000 */
[----:B------:R-:W-:Y:S02]  /*3400*/  LOP3.LUT R169, R169, 0xffff, RZ, 0xc0, !PT ;  /* 0x0000ffffa9a97812 */ /* 0x000fe400078ec0ff */
[----:B------:R-:W-:-:S02]  /*3410*/  LOP3.LUT R173, R173, 0xffff, RZ, 0xc0, !PT ;  /* 0x0000ffffadad7812 */ /* 0x000fc400078ec0ff */
[----:B------:R-:W-:Y:S02]  /*3420*/  PRMT R20, R25, 0x7772, RZ ;  /* 0x0000777219147816 */ /* 0x000fe400000000ff */
[-C--:B------:R-:W-:Y:S02]  /*3430*/  SEL R22, R22, R3.reuse, P1 ;  /* 0x0000000316167207 */ /* 0x080fe40000800000 */
[----:B------:R-:W-:Y:S02]  /*3440*/  LOP3.LUT R171, R171, 0xffff, RZ, 0xc0, !PT ;  /* 0x0000ffffabab7812 */ /* 0x000fe400078ec0ff */
[----:B------:R-:W-:Y:S02]  /*3450*/  SEL R175, R175, R164, P1 ;  /* 0x000000a4afaf7207 */ /* 0x000fe40000800000 */
[----:B------:R-:W-:Y:S02]  /*3460*/  SEL R170, R26, R3, P1 ;  /* 0x000000031aaa7207 */ /* 0x000fe40000800000 */
[----:B------:R-:W-:-:S02]  /*3470*/  PRMT R18, R18, 0x7604, R169 ;  /* 0x0000760412127816 */ /* 0x000fc400000000a9 */
[----:B------:R-:W-:Y:S02]  /*3480*/  PRMT R24, R24, 0x7604, R173 ;  /* 0x0000760418187816 */ /* 0x000fe400000000ad */
[----:B------:R-:W-:Y:S02]  /*3490*/  PRMT R26, R22, 0x7604, R171 ;  /* 0x00007604161a7816 */ /* 0x000fe400000000ab */
[-C--:B------:R-:W-:Y:S02]  /*34a0*/  SEL R169, R20, R165.reuse, P1 ;  /* 0x000000a514a97207 */ /* 0x080fe40000800000 */
[-C--:B------:R-:W-:Y:S02]  /*34b0*/  SEL R173, R168, R165.reuse, P1 ;  /* 0x000000a5a8ad7207 */ /* 0x080fe40000800000 */
[----:B------:R-:W-:Y:S02]  /*34c0*/  LOP3.LUT R175, R175, 0xffff, RZ, 0xc0, !PT ;  /* 0x0000ffffafaf7812 */ /* 0x000fe400078ec0ff */
[----:B------:R-:W-:-:S02]  /*34d0*/  SEL R171, R166, R165, P1 ;  /* 0x000000a5a6ab7207 */ /* 0x000fc40000800000 */
[----:B------:R-:W-:Y:S02]  /*34e0*/  PRMT R172, R27, 0x7772, RZ ;  /* 0x000077721bac7816 */ /* 0x000fe400000000ff */
[----:B------:R-:W-:Y:S02]  /*34f0*/  PRMT R22, R169, 0x7054, R18 ;  /* 0x00007054a9167816 */ /* 0x000fe40000000012 */
[----:B------:R-:W-:Y:S02]  /*3500*/  PRMT R166, R173, 0x7054, R24 ;  /* 0x00007054ada67816 */ /* 0x000fe40000000018 */
[----:B------:R-:W-:Y:S02]  /*3510*/  PRMT R170, R170, 0x7604, R175 ;  /* 0x00007604aaaa7816 */ /* 0x000fe400000000af */
[----:B------:R-:W-:Y:S02]  /*3520*/  PRMT R26, R171, 0x7054, R26 ;  /* 0x00007054ab1a7816 */ /* 0x000fe4000000001a */
[----:B----4-:R-:W-:-:S02]  /*3530*/  PRMT R173, R28, 0x7770, RZ ;  /* 0x000077701cad7816 */ /* 0x010fc400000000ff */
[C---:B------:R-:W-:Y:S02]  /*3540*/  PRMT R20, R28.reuse, 0x7771, RZ ;  /* 0x000077711c147816 */ /* 0x040fe400000000ff */
[C---:B------:R-:W-:Y:S02]  /*3550*/  PRMT R24, R28.reuse, 0x7772, RZ ;  /* 0x000077721c187816 */ /* 0x040fe400000000ff */
[----:B------:R-:W-:Y:S02]  /*3560*/  PRMT R169, R28, 0x7773, RZ ;  /* 0x000077731ca97816 */ /* 0x000fe400000000ff */
[----:B------:R-:W-:Y:S02]  /*3570*/  SEL R175, R172, R165, P1 ;  /* 0x000000a5acaf7207 */ /* 0x000fe40000800000 */
[C---:B------:R-:W-:Y:S02]  /*3580*/  PRMT R187, R29.reuse, 0x7770, RZ ;  /* 0x000077701dbb7816 */ /* 0x040fe400000000ff */
[----:B------:R-:W-:-:S02]  /*3590*/  PRMT R28, R29, 0x7771, RZ ;  /* 0x000077711d1c7816 */ /* 0x000fc400000000ff */
[C---:B------:R-:W-:Y:S02]  /*35a0*/  PRMT R168, R29.reuse, 0x7772, RZ ;  /* 0x000077721da87816 */ /* 0x040fe400000000ff */
[----:B------:R-:W-:Y:S02]  /*35b0*/  PRMT R171, R29, 0x7773, RZ ;  /* 0x000077731dab7816 */ /* 0x000fe400000000ff */
[C---:B------:R-:W-:Y:S02]  /*35c0*/  PRMT R29, R30.reuse, 0x7770, RZ ;  /* 0x000077701e1d7816 */ /* 0x040fe400000000ff */
[----:B------:R-:W-:Y:S02]  /*35d0*/  PRMT R231, R31, 0x7770, RZ ;  /* 0x000077701fe77816 */ /* 0x000fe400000000ff */
[----:B------:R-:W-:Y:S02]  /*35e0*/  PRMT R18, R175, 0x7054, R170 ;  /* 0x00007054af127816 */ /* 0x000fe400000000aa */
[----:B------:R-:W-:-:S02]  /*35f0*/  PRMT R170, R30, 0x7771, RZ ;  /* 0x000077711eaa7816 */ /* 0x000fc400000000ff */
[-C--:B------:R-:W-:Y:S02]  /*3600*/  SEL R187, R187, R164.reuse, P1 ;  /* 0x000000a4bbbb7207 */ /* 0x080fe40000800000 */
[-C--:B------:R-:W-:Y:S02]  /*3610*/  SEL R29, R29, R164.reuse, P1 ;  /* 0x000000a41d1d7207 */ /* 0x080fe40000800000 */
[C---:B------:R-:W-:Y:S02]  /*3620*/  PRMT R172, R30.reuse, 0x7772, RZ ;  /* 0x000077721eac7816 */ /* 0x040fe400000000ff */
[----:B------:R-:W-:Y:S02]  /*3630*/  PRMT R175, R30, 0x7773, RZ ;  /* 0x000077731eaf7816 */ /* 0x000fe400000000ff */
[----:B------:R-:W-:Y:S02]  /*3640*/  SEL R173, R173, R164, P1 ;  /* 0x000000a4adad7207 */ /* 0x000fe40000800000 */
[----:B------:R-:W-:-:S02]  /*3650*/  PRMT R30, R31, 0x7771, RZ ;  /* 0x000077711f1e7816 */ /* 0x000fc400000000ff */
[----:B------:R-:W-:Y:S02]  /*3660*/  SEL R231, R231, R164, P1 ;  /* 0x000000a4e7e77207 */ /* 0x000fe40000800000 */
[-C--:B------:R-:W-:Y:S02]  /*3670*/  SEL R28, R28, R3.reuse, P1 ;  /* 0x000000031c1c7207 */ /* 0x080fe40000800000 */
[-C--:B------:R-:W-:Y:S02]  /*3680*/  SEL R170, R170, R3.reuse, P1 ;  /* 0x00000003aaaa7207 */ /* 0x080fe40000800000 */
[----:B------:R-:W-:Y:S02]  /*3690*/  LOP3.LUT R187, R187, 0xffff, RZ, 0xc0, !PT ;  /* 0x0000ffffbbbb7812 */ /* 0x000fe400078ec0ff */
[----:B------:R-:W-:Y:S02]  /*36a0*/  LOP3.LUT R29, R29, 0xffff, RZ, 0xc0, !PT ;  /* 0x0000ffff1d1d7812 */ /* 0x000fe400078ec0ff */
[----:B------:R-:W-:-:S02]  /*36b0*/  SEL R20, R20, R3, P1 ;  /* 0x0000000314147207 */ /* 0x000fc40000800000 */
[----:B------:R-:W-:Y:S02]  /*36c0*/  LOP3.LUT R173, R173, 0xffff, RZ, 0xc0, !PT ;  /* 0x0000ffffadad7812 */ /* 0x000fe400078ec0ff */
[----:B------:R-:W-:Y:S02]  /*36d0*/  PRMT R184, R31, 0x7772, RZ ;  /* 0x000077721fb87816 */ /* 0x000fe400000000ff */
[----:B------:R-:W-:Y:S02]  /*36e0*/  SEL R174, R30, R3, P1 ;  /* 0x000000031eae7207 */ /* 0x000fe40000800000 */
[----:B------:R-:W-:Y:S02]  /*36f0*/  LOP3.LUT R231, R231, 0xffff, RZ, 0xc0, !PT ;  /* 0x0000ffffe7e77812 */ /* 0x000fe400078ec0ff */
[----:B------:R-:W-:Y:S02]  /*3700*/  PRMT R185, R31, 0x7773, RZ ;  /* 0x000077731fb97816 */ /* 0x000fe400000000ff */
[----:B------:R-:W-:-:S02]  /*3710*/  PRMT R28, R28, 0x7604, R187 ;  /* 0x000076041c1c7816 */ /* 0x000fc400000000bb */
[----:B------:R-:W-:Y:S02]  /*3720*/  PRMT R30, R170, 0x7604, R29 ;  /* 0x00007604aa1e7816 */ /* 0x000fe4000000001d */
[-C--:B------:R-:W-:Y:S02]  /*3730*/  SEL R31, R168, R165.reuse, P1 ;  /* 0x000000a5a81f7207 */ /* 0x080fe40000800000 */
[----:B------:R-:W-:Y:S02]  /*3740*/  PRMT R20, R20, 0x7604, R173 ;  /* 0x0000760414147816 */ /* 0x000fe400000000ad */
[-C--:B------:R-:W-:Y:S02]  /*3750*/  SEL R29, R24, R165.reuse, P1 ;  /* 0x000000a5181d7207 */ /* 0x080fe40000800000 */
[----:B------:R-:W-:Y:S02]  /*3760*/  PRMT R174, R174, 0x7604, R231 ;  /* 0x00007604aeae7816 */ /* 0x000fe400000000e7 */
[----:B------:R-:W-:-:S02]  /*3770*/  SEL R187, R184, R165, P1 ;  /* 0x000000a5b8bb7207 */ /* 0x000fc40000800000 */
[----:B------:R-:W-:Y:S02]  /*3780*/  PRMT R168, R31, 0x7054, R28 ;  /* 0x000070541fa87816 */ /* 0x000fe4000000001c */
[----:B------:R-:W-:Y:S02]  /*3790*/  SEL R173, R172, R165, P1 ;  /* 0x000000a5acad7207 */ /* 0x000fe40000800000 */
[----:B------:R-:W-:Y:S02]  /*37a0*/  PRMT R170, R29, 0x7054, R20 ;  /* 0x000070541daa7816 */ /* 0x000fe40000000014 */
[----:B------:R-:W-:Y:S02]  /*37b0*/  PRMT R31, R32, 0x7770, RZ ;  /* 0x00007770201f7816 */ /* 0x000fe400000000ff */
[----:B------:R-:W-:Y:S02]  /*37c0*/  PRMT R5, R5, 0x7773, RZ ;  /* 0x0000777305057816 */ /* 0x000fe400000000ff */
[----:B------:R-:W-:-:S02]  /*37d0*/  PRMT R20, R187, 0x7054, R174 ;  /* 0x00007054bb147816 */ /* 0x000fc400000000ae */
[----:B------:R-:W-:Y:S02]  /*37e0*/  PRMT R187, R33, 0x7770, RZ ;  /* 0x0000777021bb7816 */ /* 0x000fe400000000ff */
[----:B------:R-:W-:Y:S02]  /*37f0*/  PRMT R231, R34, 0x7770, RZ ;  /* 0x0000777022e77816 */ /* 0x000fe400000000ff */
[----:B------:R-:W-:Y:S02]  /*3800*/  PRMT R233, R35, 0x7770, RZ ;  /* 0x0000777023e97816 */ /* 0x000fe400000000ff */
[----:B------:R-:W-:Y:S02]  /*3810*/  PRMT R7, R7, 0x7773, RZ ;  /* 0x0000777307077816 */ /* 0x000fe400000000ff */
[----:B------:R-:W-:Y:S02]  /*3820*/  PRMT R30, R173, 0x7054, R30 ;  /* 0x00007054ad1e7816 */ /* 0x000fe4000000001e */
[----:B------:R-:W-:-:S02]  /*3830*/  PRMT R24, R32, 0x7771, RZ ;  /* 0x0000777120187816 */ /* 0x000fc400000000ff */
[----:B------:R-:W-:Y:S02]  /*3840*/  SEL R31, R31, R164, P1 ;  /* 0x000000a41f1f7207 */ /* 0x000fe40000800000 */
[C---:B------:R-:W-:Y:S02]  /*3850*/  PRMT R28, R32.reuse, 0x7772, RZ ;  /* 0x00007772201c7816 */ /* 0x040fe400000000ff */
[----:B------:R-:W-:Y:S02]  /*3860*/  PRMT R29, R32, 0x7773, RZ ;  /* 0x00007773201d7816 */ /* 0x000fe400000000ff */
[C---:B------:R-:W-:Y:S02]  /*3870*/  PRMT R174, R34.reuse, 0x7771, RZ ;  /* 0x0000777122ae7816 */ /* 0x040fe400000000ff */
[C---:B------:R-:W-:Y:S02]  /*3880*/  PRMT R184, R34.reuse, 0x7772, RZ ;  /* 0x0000777222b87816 */ /* 0x040fe400000000ff */
[----:B------:R-:W-:-:S02]  /*3890*/  PRMT R173, R34, 0x7773, RZ ;  /* 0x0000777322ad7816 */ /* 0x000fc400000000ff */
[----:B------:R-:W-:Y:S02]  /*38a0*/  SEL R5, R5, R2, P1 ;  /* 0x0000000205057207 */ /* 0x000fe40000800000 */
[----:B------:R-:W-:Y:S02]  /*38b0*/  PRMT R32, R33, 0x7771, RZ ;  /* 0x0000777121207816 */ /* 0x000fe400000000ff */
[----:B------:R-:W-:Y:S02]  /*38c0*/  PRMT R34, R35, 0x7771, RZ ;  /* 0x0000777123227816 */ /* 0x000fe400000000ff */
[-C--:B------:R-:W-:Y:S02]  /*38d0*/  SEL R187, R187, R164.reuse, P1 ;  /* 0x000000a4bbbb7207 */ /* 0x080fe40000800000 */
[-C--:B------:R-:W-:Y:S02]  /*38e0*/  SEL R231, R231, R164.reuse, P1 ;  /* 0x000000a4e7e77207 */ /* 0x080fe40000800000 */
[----:B------:R-:W-:-:S02]  /*38f0*/  SEL R233, R233, R164, P1 ;  /* 0x000000a4e9e97207 */ /* 0x000fc40000800000 */
[-C--:B------:R-:W-:Y:S02]  /*3900*/  SEL R167, R167, R2.reuse, P1 ;  /* 0x00000002a7a77207 */ /* 0x080fe40000800000 */
[-C--:B------:R-:W-:Y:S02]  /*3910*/  SEL R9, R9, R2.reuse, P1 ;  /* 0x0000000209097207 */ /* 0x080fe40000800000 */
[----:B------:R-:W-:Y:S02]  /*3920*/  SEL R7, R7, R2, P1 ;  /* 0x0000000207077207 */ /* 0x000fe40000800000 */
[----:B------:R-:W-:Y:S02]  /*3930*/  PRMT R21, R21, 0x7773, RZ ;  /* 0x0000777315157816 */ /* 0x000fe400000000ff */
[----:B------:R-:W-:Y:S02]  /*3940*/  SEL R24, R24, R3, P1 ;  /* 0x0000000318187207 */ /* 0x000fe40000800000 */
[----:B------:R-:W-:-:S02]  /*3950*/  LOP3.LUT R31, R31, 0xffff, RZ, 0xc0, !PT ;  /* 0x0000ffff1f1f7812 */ /* 0x000fc400078ec0ff */
[----:B------:R-:W-:Y:S02]  /*3960*/  PRMT R25, R25, 0x7773, RZ ;  /* 0x0000777319197816 */ /* 0x000fe400000000ff */
[----:B------:R-:W-:Y:S02]  /*3970*/  PRMT R5, R5, 0x654, R4 ;  /* 0x0000065405057816 */ /* 0x000fe40000000004 */
[----:B------:R-:W-:Y:S02]  /*3980*/  PRMT R23, R23, 0x7773, RZ ;  /* 0x0000777317177816 */ /* 0x000fe400000000ff */
[----:B------:R-:W-:Y:S02]  /*3990*/  PRMT R172, R33, 0x7772, RZ ;  /* 0x0000777221ac7816 */ /* 0x000fe400000000ff */
[-C--:B------:R-:W-:Y:S02]  /*39a0*/  SEL R32, R32, R3.reuse, P1 ;  /* 0x0000000320207207 */ /* 0x080fe40000800000 */
[----:B------:R-:W-:-:S02]  /*39b0*/  SEL R174, R174, R3, P1 ;  /* 0x00000003aeae7207 */ /* 0x000fc40000800000 */
[----:B------:R-:W-:Y:S02]  /*39c0*/  SEL R34, R34, R3, P1 ;  /* 0x0000000322227207 */ /* 0x000fe40000800000 */
[----:B------:R-:W-:Y:S02]  /*39d0*/  LOP3.LUT R187, R187, 0xffff, RZ, 0xc0, !PT ;  /* 0x0000ffffbbbb7812 */ /* 0x000fe400078ec0ff */
[----:B------:R-:W-:Y:S02]  /*39e0*/  LOP3.LUT R231, R231, 0xffff, RZ, 0xc0, !PT ;  /* 0x0000ffffe7e77812 */ /* 0x000fe400078ec0ff */
[----:B------:R-:W-:Y:S02]  /*39f0*/  LOP3.LUT R233, R233, 0xffff, RZ, 0xc0, !PT ;  /* 0x0000ffffe9e97812 */ /* 0x000fe400078ec0ff */
[----:B------:R-:W-:Y:S02]  /*3a00*/  PRMT R4, R167, 0x654, R6 ;  /* 0x00000654a7047816 */ /* 0x000fe40000000006 */
[----:B------:R-:W-:-:S02]  /*3a10*/  PRMT R186, R35, 0x7772, RZ ;  /* 0x0000777223ba7816 */ /* 0x000fc400000000ff */
[----:B------:R-:W-:Y:S02]  /*3a20*/  PRMT R6, R9, 0x654, R8 ;  /* 0x0000065409067816 */ /* 0x000fe40000000008 */
[----:B------:R-:W-:Y:S02]  /*3a30*/  PRMT R7, R7, 0x654, R10 ;  /* 0x0000065407077816 */ /* 0x000fe4000000000a */
[----:B------:R-:W-:Y:S02]  /*3a40*/  PRMT R24, R24, 0x7604, R31 ;  /* 0x0000760418187816 */ /* 0x000fe4000000001f */
[-C--:B------:R-:W-:Y:S01]  /*3a50*/  SEL R9, R21, R2.reuse, P1 ;  /* 0x0000000215097207 */ /* 0x080fe20000800000 */
[----:B------:R-:W-:Y:S01]  /*3a60*/  STS.128 [R223+0x18000], R4 ;  /* 0x01800004df007388 */ /* 0x000fe20000000c00 */
[-C--:B------:R-:W-:Y:S02]  /*3a70*/  SEL R11, R11, R2.reuse, P1 ;  /* 0x000000020b0b7207 */ /* 0x080fe40000800000 */
[----:B------:R-:W-:-:S02]  /*3a80*/  SEL R10, R13, R2, P1 ;  /* 0x000000020d0a7207 */ /* 0x000fc40000800000 */
[----:B------:R-:W-:Y:S02]  /*3a90*/  PRMT R27, R27, 0x7773, RZ ;  /* 0x000077731b1b7816 */ /* 0x000fe400000000ff */
[----:B------:R-:W-:Y:S02]  /*3aa0*/  SEL R31, R28, R165, P1 ;  /* 0x000000a51c1f7207 */ /* 0x000fe40000800000 */
[-C--:B------:R-:W-:Y:S02]  /*3ab0*/  SEL R13, R25, R2.reuse, P1 ;  /* 0x00000002190d7207 */ /* 0x080fe40000800000 */
[-C--:B------:R-:W-:Y:S02]  /*3ac0*/  SEL R17, R17, R2.reuse, P1 ;  /* 0x0000000211117207 */ /* 0x080fe40000800000 */
[----:B------:R-:W-:Y:S02]  /*3ad0*/  SEL R19, R19, R2, P1 ;  /* 0x0000000213137207 */ /* 0x000fe40000800000 */
[----:B------:R-:W-:-:S02]  /*3ae0*/  PRMT R33, R33, 0x7773, RZ ;  /* 0x0000777321217816 */ /* 0x000fc400000000ff */
[----:B------:R-:W-:Y:S02]  /*3af0*/  PRMT R187, R32, 0x7604, R187 ;  /* 0x0000760420bb7816 */ /* 0x000fe400000000bb */
[----:B------:R-:W-:Y:S02]  /*3b00*/  PRMT R174, R174, 0x7604, R231 ;  /* 0x00007604aeae7816 */ /* 0x000fe400000000e7 */
[----:B------:R-:W-:Y:S02]  /*3b10*/  PRMT R34, R34, 0x7604, R233 ;  /* 0x0000760422227816 */ /* 0x000fe400000000e9 */
[----:B------:R-:W-:Y:S02]  /*3b20*/  SEL R172, R172, R165, P1 ;  /* 0x000000a5acac7207 */ /* 0x000fe40000800000 */
[----:B------:R-:W-:Y:S02]  /*3b30*/  SEL R23, R23, R2, P1 ;  /* 0x0000000217177207 */ /* 0x000fe40000800000 */
[----:B------:R-:W-:-:S02]  /*3b40*/  PRMT R35, R35, 0x7773, RZ ;  /* 0x0000777323237816 */ /* 0x000fc400000000ff */
[-C--:B------:R-:W-:Y:S02]  /*3b50*/  SEL R231, R184, R165.reuse, P1 ;  /* 0x000000a5b8e77207 */ /* 0x080fe40000800000 */
[----:B------:R-:W-:Y:S02]  /*3b60*/  SEL R233, R186, R165, P1 ;  /* 0x000000a5bae97207 */ /* 0x000fe40000800000 */
[----:B------:R-:W-:Y:S02]  /*3b70*/  PRMT R9, R9, 0x654, R12 ;  /* 0x0000065409097816 */ /* 0x000fe4000000000c */
[----:B------:R-:W-:Y:S02]  /*3b80*/  PRMT R8, R11, 0x654, R14 ;  /* 0x000006540b087816 */ /* 0x000fe4000000000e */
[----:B------:R-:W-:Y:S02]  /*3b90*/  PRMT R10, R10, 0x654, R15 ;  /* 0x000006540a0a7816 */ /* 0x000fe4000000000f */
[----:B------:R-:W-:-:S02]  /*3ba0*/  PRMT R32, R31, 0x7054, R24 ;  /* 0x000070541f207816 */ /* 0x000fc40000000018 */
[----:B------:R-:W-:Y:S02]  /*3bb0*/  SEL R15, R27, R2, P1 ;  /* 0x000000021b0f7207 */ /* 0x000fe40000800000 */
[----:B------:R-:W-:Y:S02]  /*3bc0*/  PRMT R13, R13, 0x654, R22 ;  /* 0x000006540d0d7816 */ /* 0x000fe40000000016 */
[----:B------:R-:W-:Y:S02]  /*3bd0*/  PRMT R12, R17, 0x654, R26 ;  /* 0x00000654110c7816 */ /* 0x000fe4000000001a */
[----:B------:R-:W-:Y:S02]  /*3be0*/  PRMT R14, R19, 0x654, R166 ;  /* 0x00000654130e7816 */ /* 0x000fe400000000a6 */
[----:B------:R-:W-:Y:S02]  /*3bf0*/  PRMT R31, R172, 0x7054, R187 ;  /* 0x00007054ac1f7816 */ /* 0x000fe400000000bb */
[----:B------:R-:W-:-:S02]  /*3c00*/  PRMT R11, R23, 0x654, R16 ;  /* 0x00000654170b7816 */ /* 0x000fc40000000010 */
[-C--:B------:R-:W-:Y:S02]  /*3c10*/  SEL R169, R169, R2.reuse, P1 ;  /* 0x00000002a9a97207 */ /* 0x080fe40000800000 */
[-C--:B------:R-:W-:Y:S01]  /*3c20*/  SEL R17, R171, R2.reuse, P1 ;  /* 0x00000002ab117207 */ /* 0x080fe20000800000 */
[----:B------:R-:W-:Y:S01]  /*3c30*/  STS.128 [R222+0x18000], R8 ;  /* 0x01800008de007388 */ /* 0x000fe20000000c00 */
[-C--:B------:R-:W-:Y:S02]  /*3c40*/  SEL R175, R175, R2.reuse, P1 ;  /* 0x00000002afaf7207 */ /* 0x080fe40000800000 */
[-C--:B------:R-:W-:Y:S02]  /*3c50*/  SEL R19, R185, R2.reuse, P1 ;  /* 0x00000002b9137207 */ /* 0x080fe40000800000 */
[----:B------:R-:W-:Y:S02]  /*3c60*/  SEL R22, R33, R2, P1 ;  /* 0x0000000221167207 */ /* 0x000fe40000800000 */
[----:B------:R-:W-:-:S02]  /*3c70*/  PRMT R28, R231, 0x7054, R174 ;  /* 0x00007054e71c7816 */ /* 0x000fc400000000ae */
[----:B------:R-:W-:Y:S02]  /*3c80*/  PRMT R24, R233, 0x7054, R34 ;  /* 0x00007054e9187816 */ /* 0x000fe40000000022 */
[-C--:B------:R-:W-:Y:S02]  /*3c90*/  SEL R29, R29, R2.reuse, P1 ;  /* 0x000000021d1d7207 */ /* 0x080fe40000800000 */
[-C--:B------:R-:W-:Y:S02]  /*3ca0*/  SEL R173, R173, R2.reuse, P1 ;  /* 0x00000002adad7207 */ /* 0x080fe40000800000 */
[----:B------:R-:W-:Y:S02]  /*3cb0*/  SEL R23, R35, R2, P1 ;  /* 0x0000000223177207 */ /* 0x000fe40000800000 */
[----:B------:R-:W-:Y:S02]  /*3cc0*/  PRMT R15, R15, 0x654, R18 ;  /* 0x000006540f0f7816 */ /* 0x000fe40000000012 */
[----:B------:R-:W-:-:S02]  /*3cd0*/  PRMT R16, R169, 0x654, R170 ;  /* 0x00000654a9107816 */ /* 0x000fc400000000aa */
[----:B------:R-:W-:Y:S01]  /*3ce0*/  PRMT R17, R17, 0x654, R168 ;  /* 0x0000065411117816 */ /* 0x000fe200000000a8 */
[----:B------:R-:W-:Y:S01]  /*3cf0*/  STS.128 [R221+0x18000], R12 ;  /* 0x0180000cdd007388 */ /* 0x000fe20000000c00 */
[----:B------:R-:W-:Y:S02]  /*3d00*/  PRMT R18, R175, 0x654, R30 ;  /* 0x00000654af127816 */ /* 0x000fe4000000001e */
[----:B------:R-:W-:Y:S02]  /*3d10*/  PRMT R19, R19, 0x654, R20 ;  /* 0x0000065413137816 */ /* 0x000fe40000000014 */
[----:B------:R-:W-:Y:S02]  /*3d20*/  PRMT R21, R22, 0x654, R31 ;  /* 0x0000065416157816 */ /* 0x000fe4000000001f */
[----:B------:R-:W-:Y:S01]  /*3d30*/  PRMT R20, R29, 0x654, R32 ;  /* 0x000006541d147816 */ /* 0x000fe20000000020 */
[----:B------:R-:W-:Y:S01]  /*3d40*/  STS.128 [R220+0x18000], R16 ;  /* 0x01800010dc007388 */ /* 0x000fe20000000c00 */
[----:B------:R-:W-:-:S02]  /*3d50*/  PRMT R22, R173, 0x654, R28 ;  /* 0x00000654ad167816 */ /* 0x000fc4000000001c */
[----:B------:R-:W-:-:S05]  /*3d60*/  PRMT R23, R23, 0x654, R24 ;  /* 0x0000065417177816 */ /* 0x000fca0000000018 */
[----:B------:R-:W-:Y:S04]  /*3d70*/  STS.128 [R219+0x18000], R20 ;  /* 0x01800014db007388 */ /* 0x000fe80000000c00 */
[----:B------:R-:W1:Y:S04]  /*3d80*/  LDS.128 R28, [R226+UR10] ;  /* 0x0000000ae21c7984 */ /* 0x000e680008000c00 */
[----:B------:R-:W2:Y:S01]  /*3d90*/  LDS.128 R24, [R225+UR10] ;  /* 0x0000000ae1187984 */ /* 0x000ea20008000c00 */
[----:B-1----:R-:W-:Y:S02]  /*3da0*/  PRMT R7, R28, 0x7770, RZ ;  /* 0x000077701c077816 */ /* 0x002fe400000000ff */
[----:B------:R-:W-:-:S02]  /*3db0*/  PRMT R5, R30, 0x7770, RZ ;  /* 0x000077701e057816 */ /* 0x000fc400000000ff */
[----:B------:R-:W-:Y:S02]  /*3dc0*/  PRMT R9, R29, 0x7770, RZ ;  /* 0x000077701d097816 */ /* 0x000fe400000000ff */
[----:B------:R-:W-:Y:S02]  /*3dd0*/  PRMT R33, R31, 0x7770, RZ ;  /* 0x000077701f217816 */ /* 0x000fe400000000ff */
[----:B------:R-:W-:Y:S02]  /*3de0*/  PRMT R8, R28, 0x7771, RZ ;  /* 0x000077711c087816 */ /* 0x000fe400000000ff */
[-C--:B------:R-:W-:Y:S02]  /*3df0*/  SEL R7, R7, R164.reuse, P1 ;  /* 0x000000a407077207 */ /* 0x080fe40000800000 */
[----:B------:R-:W-:Y:S02]  /*3e00*/  PRMT R4, R30, 0x7771, RZ ;  /* 0x000077711e047816 */ /* 0x000fe400000000ff */
[----:B------:R-:W-:-:S02]  /*3e10*/  SEL R5, R5, R164, P1 ;  /* 0x000000a405057207 */ /* 0x000fc40000800000 */
[----:B------:R-:W-:Y:S02]  /*3e20*/  PRMT R12, R29, 0x7771, RZ ;  /* 0x000077711d0c7816 */ /* 0x000fe400000000ff */
[-C--:B------:R-:W-:Y:S02]  /*3e30*/  SEL R9, R9, R164.reuse, P1 ;  /* 0x000000a409097207 */ /* 0x080fe40000800000 */
[----:B------:R-:W-:Y:S02]  /*3e40*/  PRMT R32, R31, 0x7771, RZ ;  /* 0x000077711f207816 */ /* 0x000fe400000000ff */
[----:B------:R-:W-:Y:S02]  /*3e50*/  SEL R33, R33, R164, P1 ;  /* 0x000000a421217207 */ /* 0x000fe40000800000 */
[----:B------:R-:W-:Y:S02]  /*3e60*/  SEL R8, R8, R3, P1 ;  /* 0x0000000308087207 */ /* 0x000fe40000800000 */
[----:B------:R-:W-:-:S02]  /*3e70*/  LOP3.LUT R7, R7, 0xffff, RZ, 0xc0, !PT ;  /* 0x0000ffff07077812 */ /* 0x000fc400078ec0ff */
[----:B------:R-:W-:Y:S02]  /*3e80*/  PRMT R6, R30, 0x7772, RZ ;  /* 0x000077721e067816 */ /* 0x000fe400000000ff */
[-C--:B------:R-:W-:Y:S02]  /*3e90*/  SEL R4, R4, R3.reuse, P1 ;  /* 0x0000000304047207 */ /* 0x080fe40000800000 */
[----:B------:R-:W-:Y:S02]  /*3ea0*/  LOP3.LUT R5, R5, 0xffff, RZ, 0xc0, !PT ;  /* 0x0000ffff05057812 */ /* 0x000fe400078ec0ff */
[----:B------:R-:W-:Y:S02]  /*3eb0*/  PRMT R34, R31, 0x7772, RZ ;  /* 0x000077721f227816 */ /* 0x000fe400000000ff */
[----:B------:R-:W-:Y:S02]  /*3ec0*/  PRMT R16, R29, 0x7772, RZ ;  /* 0x000077721d107816 */ /* 0x000fe400000000ff */
[----:B------:R-:W-:-:S02]  /*3ed0*/  SEL R14, R12, R3, P1 ;  /* 0x000000030c0e7207 */ /* 0x000fc40000800000 */
[----:B------:R-:W-:Y:S02]  /*3ee0*/  LOP3.LUT R9, R9, 0xffff, RZ, 0xc0, !PT ;  /* 0x0000ffff09097812 */ /* 0x000fe400078ec0ff */
[----:B------:R-:W-:Y:S02]  /*3ef0*/  PRMT R10, R28, 0x7772, RZ ;  /* 0x000077721c0a7816 */ /* 0x000fe400000000ff */
[----:B------:R-:W-:Y:S02]  /*3f00*/  SEL R32, R32, R3, P1 ;  /* 0x0000000320207207 */ /* 0x000fe40000800000 */
[----:B------:R-:W-:Y:S02]  /*3f10*/  LOP3.LUT R33, R33, 0xffff, RZ, 0xc0, !PT ;  /* 0x0000ffff21217812 */ /* 0x000fe400078ec0ff */
[----:B------:R-:W-:Y:S02]  /*3f20*/  PRMT R8, R8, 0x7604, R7 ;  /* 0x0000760408087816 */ /* 0x000fe40000000007 */
[----:B------:R-:W-:-:S02]  /*3f30*/  PRMT R4, R4, 0x7604, R5 ;  /* 0x0000760404047816 */ /* 0x000fc40000000005 */
[-C--:B------:R-:W-:Y:S02]  /*3f40*/  SEL R7, R6, R165.reuse, P1 ;  /* 0x000000a506077207 */ /* 0x080fe40000800000 */
[----:B------:R-:W-:Y:S02]  /*3f50*/  PRMT R17, R14, 0x7604, R9 ;  /* 0x000076040e117816 */ /* 0x000fe40000000009 */
[-C--:B------:R-:W-:Y:S02]  /*3f60*/  SEL R5, R34, R165.reuse, P1 ;  /* 0x000000a522057207 */ /* 0x080fe40000800000 */
[-C--:B------:R-:W-:Y:S02]  /*3f70*/  SEL R6, R16, R165.reuse, P1 ;  /* 0x000000a510067207 */ /* 0x080fe40000800000 */
[----:B------:R-:W-:Y:S02]  /*3f80*/  PRMT R12, R32, 0x7604, R33 ;  /* 0x00007604200c7816 */ /* 0x000fe40000000021 */
[----:B------:R-:W-:-:S02]  /*3f90*/  SEL R9, R10, R165, P1 ;  /* 0x000000a50a097207 */ /* 0x000fc40000800000 */
[----:B------:R-:W-:Y:S02]  /*3fa0*/  PRMT R12, R5, 0x7054, R12 ;  /* 0x00007054050c7816 */ /* 0x000fe4000000000c */
[----:B------:R-:W-:Y:S02]  /*3fb0*/  PRMT R14, R7, 0x7054, R4 ;  /* 0x00007054070e7816 */ /* 0x000fe40000000004 */
[----:B------:R-:W-:Y:S02]  /*3fc0*/  PRMT R16, R9, 0x7054, R8 ;  /* 0x0000705409107816 */ /* 0x000fe40000000008 */
[----:B------:R-:W-:Y:S02]  /*3fd0*/  PRMT R17, R6, 0x7054, R17 ;  /* 0x0000705406117816 */ /* 0x000fe40000000011 */
[----:B------:R-:W1:Y:S01]  /*3fe0*/  LDS.128 R4, [R224+UR10] ;  /* 0x0000000ae0047984 */ /* 0x000e620008000c00 */
[----:B--2---:R-:W-:Y:S02]  /*3ff0*/  PRMT R9, R27, 0x7770, RZ ;  /* 0x000077701b097816 */ /* 0x004fe400000000ff */
[----:B------:R-:W-:-:S02]  /*4000*/  PRMT R11, R26, 0x7770, RZ ;  /* 0x000077701a0b7816 */ /* 0x000fc400000000ff */
[----:B------:R-:W-:Y:S02]  /*4010*/  PRMT R8, R27, 0x7771, RZ ;  /* 0x000077711b087816 */ /* 0x000fe400000000ff */
[-C--:B------:R-:W-:Y:S02]  /*4020*/  SEL R9, R9, R164.reuse, P1 ;  /* 0x000000a409097207 */ /* 0x080fe40000800000 */
[----:B------:R-:W-:Y:S02]  /*4030*/  PRMT R18, R26, 0x7771, RZ ;  /* 0x000077711a127816 */ /* 0x000fe400000000ff */
[----:B------:R-:W-:Y:S02]  /*4040*/  SEL R11, R11, R164, P1 ;  /* 0x000000a40b0b7207 */ /* 0x000fe40000800000 */
[----:B------:R-:W-:Y:S02]  /*4050*/  SEL R8, R8, R3, P1 ;  /* 0x0000000308087207 */ /* 0x000fe40000800000 */
[----:B------:R-:W-:-:S02]  /*4060*/  LOP3.LUT R9, R9, 0xffff, RZ, 0xc0, !PT ;  /* 0x0000ffff09097812 */ /* 0x000fc400078ec0ff */
[----:B------:R-:W-:Y:S02]  /*4070*/  PRMT R10, R27, 0x7772, RZ ;  /* 0x000077721b0a7816 */ /* 0x000fe400000000ff */
[----:B------:R-:W-:Y:S02]  /*4080*/  SEL R18, R18, R3, P1 ;  /* 0x0000000312127207 */ /* 0x000fe40000800000 */
[----:B------:R-:W-:Y:S02]  /*4090*/  LOP3.LUT R11, R11, 0xffff, RZ, 0xc0, !PT ;  /* 0x0000ffff0b0b7812 */ /* 0x000fe400078ec0ff */
[----:B------:R-:W-:Y:S02]  /*40a0*/  PRMT R20, R26, 0x7772, RZ ;  /* 0x000077721a147816 */ /* 0x000fe400000000ff */
[----:B------:R-:W-:Y:S02]  /*40b0*/  PRMT R8, R8, 0x7604, R9 ;  /* 0x0000760408087816 */ /* 0x000fe40000000009 */
[----:B------:R-:W-:-:S02]  /*40c0*/  PRMT R11, R18, 0x7604, R11 ;  /* 0x00007604120b7816 */ /* 0x000fc4000000000b */
[-C--:B------:R-:W-:Y:S02]  /*40d0*/  SEL R9, R10, R165.reuse, P1 ;  /* 0x000000a50a097207 */ /* 0x080fe40000800000 */
[----:B------:R-:W-:Y:S02]  /*40e0*/  SEL R20, R20, R165, P1 ;  /* 0x000000a514147207 */ /* 0x000fe40000800000 */
[----:B------:R-:W-:Y:S02]  /*40f0*/  PRMT R18, R9, 0x7054, R8 ;  /* 0x0000705409127816 */ /* 0x000fe40000000008 */
[----:B------:R-:W-:Y:S02]  /*4100*/  PRMT R20, R20, 0x7054, R11 ;  /* 0x0000705414147816 */ /* 0x000fe4000000000b */
[----:B------:R-:W2:Y:S01]  /*4110*/  LDS.128 R8, [R223+UR10] ;  /* 0x0000000adf087984 */ /* 0x000ea20008000c00 */
[----:B------:R-:W-:Y:S01]  /*4120*/  PRMT R23, R24, 0x7770, RZ ;  /* 0x0000777018177816 */ /* 0x000fe200000000ff */
[----:B------:R-:W-:Y:S01]  /*4130*/  ULEA UR10, UR4, 0x10000, 0xe ;  /* 0x00010000040a7891 */ /* 0x000fe2000f8e703f */
[----:B------:R-:W-:-:S02]  /*4140*/  PRMT R33, R25, 0x7770, RZ ;  /* 0x0000777019217816 */ /* 0x000fc400000000ff */
[----:B------:R-:W-:Y:S02]  /*4150*/  PRMT R21, R26, 0x7773, RZ ;  /* 0x000077731a157816 */ /* 0x000fe400000000ff */
[C---:B------:R-:W-:Y:S02]  /*4160*/  PRMT R22, R24.reuse, 0x7771, RZ ;  /* 0x0000777118167816 */ /* 0x040fe400000000ff */
[C---:B------:R-:W-:Y:S02]  /*4170*/  PRMT R26, R24.reuse, 0x7772, RZ ;  /* 0x00007772181a7816 */ /* 0x040fe400000000ff */
[----:B------:R-:W-:Y:S02]  /*4180*/  PRMT R19, R24, 0x7773, RZ ;  /* 0x0000777318137816 */ /* 0x000fe400000000ff */
[----:B------:R-:W-:Y:S02]  /*4190*/  SEL R23, R23, R164, P1 ;  /* 0x000000a417177207 */ /* 0x000fe40000800000 */
[----:B------:R-:W-:-:S02]  /*41a0*/  PRMT R24, R25, 0x7771, RZ ;  /* 0x0000777119187816 */ /* 0x000fc400000000ff */
[----:B------:R-:W-:Y:S02]  /*41b0*/  SEL R33, R33, R164, P1 ;  /* 0x000000a421217207 */ /* 0x000fe40000800000 */
[-C--:B------:R-:W-:Y:S02]  /*41c0*/  SEL R22, R22, R3.reuse, P1 ;  /* 0x0000000316167207 */ /* 0x080fe40000800000 */
[----:B------:R-:W-:Y:S02]  /*41d0*/  LOP3.LUT R23, R23, 0xffff, RZ, 0xc0, !PT ;  /* 0x0000ffff17177812 */ /* 0x000fe400078ec0ff */
[----:B------:R-:W-:Y:S02]  /*41e0*/  PRMT R15, R28, 0x7773, RZ ;  /* 0x000077731c0f7816 */ /* 0x000fe400000000ff */
[----:B------:R-:W-:Y:S02]  /*41f0*/  SEL R24, R24, R3, P1 ;  /* 0x0000000318187207 */ /* 0x000fe40000800000 */
[----:B------:R-:W-:-:S02]  /*4200*/  LOP3.LUT R33, R33, 0xffff, RZ, 0xc0, !PT ;  /* 0x0000ffff21217812 */ /* 0x000fc400078ec0ff */
[----:B------:R-:W-:Y:S02]  /*4210*/  PRMT R28, R25, 0x7772, RZ ;  /* 0x00007772191c7816 */ /* 0x000fe400000000ff */
[----:B------:R-:W-:Y:S02]  /*4220*/  PRMT R22, R22, 0x7604, R23 ;  /* 0x0000760416167816 */ /* 0x000fe40000000017 */
[----:B------:R-:W-:Y:S02]  /*4230*/  PRMT R24, R24, 0x7604, R33 ;  /* 0x0000760418187816 */ /* 0x000fe40000000021 */
[-C--:B------:R-:W-:Y:S02]  /*4240*/  SEL R23, R26, R165.reuse, P1 ;  /* 0x000000a51a177207 */ /* 0x080fe40000800000 */
[----:B------:R-:W-:Y:S02]  /*4250*/  SEL R33, R28, R165, P1 ;  /* 0x000000a51c217207 */ /* 0x000fe40000800000 */
[----:B-1----:R-:W-:-:S02]  /*4260*/  PRMT R169, R6, 0x7770, RZ ;  /* 0x0000777006a97816 */ /* 0x002fc400000000ff */
[----:B------:R-:W-:Y:S02]  /*4270*/  PRMT R171, R4, 0x7770, RZ ;  /* 0x0000777004ab7816 */ /* 0x000fe400000000ff */
[----:B------:R-:W-:Y:S02]  /*4280*/  PRMT R22, R23, 0x7054, R22 ;  /* 0x0000705417167816 */ /* 0x000fe40000000016 */
[----:B------:R-:W-:Y:S02]  /*4290*/  PRMT R13, R30, 0x7773, RZ ;  /* 0x000077731e0d7816 */ /* 0x000fe400000000ff */
[----:B------:R-:W-:Y:S02]  /*42a0*/  PRMT R23, R33, 0x7054, R24 ;  /* 0x0000705421177816 */ /* 0x000fe40000000018 */
[----:B------:R-:W-:Y:S02]  /*42b0*/  PRMT R167, R7, 0x7770, RZ ;  /* 0x0000777007a77816 */ /* 0x000fe400000000ff */
[----:B------:R-:W-:-:S02]  /*42c0*/  PRMT R28, R6, 0x7771, RZ ;  /* 0x00007771061c7816 */ /* 0x000fc400000000ff */
[C---:B------:R-:W-:Y:S02]  /*42d0*/  PRMT R30, R6.reuse, 0x7772, RZ ;  /* 0x00007772061e7816 */ /* 0x040fe400000000ff */
[----:B------:R-:W-:Y:S02]  /*42e0*/  PRMT R33, R6, 0x7773, RZ ;  /* 0x0000777306217816 */ /* 0x000fe400000000ff */
[-C--:B------:R-:W-:Y:S02]  /*42f0*/  SEL R169, R169, R164.reuse, P1 ;  /* 0x000000a4a9a97207 */ /* 0x080fe40000800000 */
[----:B------:R-:W-:Y:S02]  /*4300*/  PRMT R6, R4, 0x7771, RZ ;  /* 0x0000777104067816 */ /* 0x000fe400000000ff */
[----:B------:R-:W-:Y:S02]  /*4310*/  PRMT R173, R5, 0x7770, RZ ;  /* 0x0000777005ad7816 */ /* 0x000fe400000000ff */
[----:B------:R-:W-:-:S02]  /*4320*/  SEL R171, R171, R164, P1 ;  /* 0x000000a4abab7207 */ /* 0x000fc40000800000 */
[C---:B------:R-:W-:Y:S02]  /*4330*/  PRMT R24, R7.reuse, 0x7771, RZ ;  /* 0x0000777107187816 */ /* 0x040fe400000000ff */
[C---:B------:R-:W-:Y:S02]  /*4340*/  PRMT R26, R7.reuse, 0x7772, RZ ;  /* 0x00007772071a7816 */ /* 0x040fe400000000ff */
[----:B------:R-:W-:Y:S02]  /*4350*/  PRMT R35, R7, 0x7773, RZ ;  /* 0x0000777307237816 */ /* 0x000fe400000000ff */
[----:B------:R-:W-:Y:S02]  /*4360*/  SEL R167, R167, R164, P1 ;  /* 0x000000a4a7a77207 */ /* 0x000fe40000800000 */
[C---:B------:R-:W-:Y:S02]  /*4370*/  PRMT R32, R4.reuse, 0x7772, RZ ;  /* 0x0000777204207816 */ /* 0x040fe400000000ff */
[----:B------:R-:W-:-:S02]  /*4380*/  PRMT R7, R4, 0x7773, RZ ;  /* 0x0000777304077816 */ /* 0x000fc400000000ff */
[-C--:B------:R-:W-:Y:S02]  /*4390*/  SEL R28, R28, R3.reuse, P1 ;  /* 0x000000031c1c7207 */ /* 0x080fe40000800000 */
[----:B------:R-:W-:Y:S02]  /*43a0*/  LOP3.LUT R169, R169, 0xffff, RZ, 0xc0, !PT ;  /* 0x0000ffffa9a97812 */ /* 0x000fe400078ec0ff */
[----:B------:R-:W-:Y:S02]  /*43b0*/  PRMT R4, R5, 0x7771, RZ ;  /* 0x0000777105047816 */ /* 0x000fe400000000ff */
[----:B------:R-:W-:Y:S02]  /*43c0*/  SEL R6, R6, R3, P1 ;  /* 0x0000000306067207 */ /* 0x000fe40000800000 */
[----:B------:R-:W-:Y:S02]  /*43d0*/  SEL R173, R173, R164, P1 ;  /* 0x000000a4adad7207 */ /* 0x000fe40000800000 */
[----:B------:R-:W-:-:S02]  /*43e0*/  LOP3.LUT R171, R171, 0xffff, RZ, 0xc0, !PT ;  /* 0x0000ffffabab7812 */ /* 0x000fc400078ec0ff */
[-C--:B------:R-:W-:Y:S02]  /*43f0*/  SEL R24, R24, R3.reuse, P1 ;  /* 0x0000000318187207 */ /* 0x080fe40000800000 */
[----:B------:R-:W-:Y:S02]  /*4400*/  LOP3.LUT R167, R167, 0xffff, RZ, 0xc0, !PT ;  /* 0x0000ffffa7a77812 */ /* 0x000fe400078ec0ff */
[----:B------:R-:W-:Y:S02]  /*4410*/  PRMT R28, R28, 0x7604, R169 ;  /* 0x000076041c1c7816 */ /* 0x000fe400000000a9 */
[----:B------:R-:W-:Y:S02]  /*4420*/  SEL R4, R4, R3, P1 ;  /* 0x0000000304047207 */ /* 0x000fe40000800000 */
[----:B------:R-:W-:Y:S02]  /*4430*/  LOP3.LUT R173, R173, 0xffff, RZ, 0xc0, !PT ;  /* 0x0000ffffadad7812 */ /* 0x000fe400078ec0ff */
[----:B------:R-:W-:-:S02]  /*4440*/  PRMT R6, R6, 0x7604, R171 ;  /* 0x0000760406067816 */ /* 0x000fc400000000ab */
[-C--:B------:R-:W-:Y:S02]  /*4450*/  SEL R169, R30, R165.reuse, P1 ;  /* 0x000000a51ea97207 */ /* 0x080fe40000800000 */
[----:B------:R-:W-:Y:S02]  /*4460*/  PRMT R34, R5, 0x7772, RZ ;  /* 0x0000777205227816 */ /* 0x000fe400000000ff */
[-C--:B------:R-:W-:Y:S02]  /*4470*/  SEL R171, R32, R165.reuse, P1 ;  /* 0x000000a520ab7207 */ /* 0x080fe40000800000 */
[----:B------:R-:W-:Y:S02]  /*4480*/  PRMT R24, R24, 0x7604, R167 ;  /* 0x0000760418187816 */ /* 0x000fe400000000a7 */
[----:B------:R-:W-:Y:S02]  /*4490*/  SEL R167, R26, R165, P1 ;  /* 0x000000a51aa77207 */ /* 0x000fe40000800000 */
[----:B------:R-:W-:-:S02]  /*44a0*/  PRMT R4, R4, 0x7604, R173 ;  /* 0x0000760404047816 */ /* 0x000fc400000000ad */
[----:B------:R-:W-:Y:S02]  /*44b0*/  PRMT R26, R169, 0x7054, R28 ;  /* 0x00007054a91a7816 */ /* 0x000fe4000000001c */
[----:B------:R-:W-:Y:S02]  /*44c0*/  SEL R173, R34, R165, P1 ;  /* 0x000000a522ad7207 */ /* 0x000fe40000800000 */
[----:B------:R-:W-:Y:S02]  /*44d0*/  PRMT R28, R171, 0x7054, R6 ;  /* 0x00007054ab1c7816 */ /* 0x000fe40000000006 */
[----:B--2---:R-:W-:Y:S02]  /*44e0*/  PRMT R171, R11, 0x7770, RZ ;  /* 0x000077700bab7816 */ /* 0x004fe400000000ff */
[----:B------:R-:W-:Y:S02]  /*44f0*/  PRMT R175, R10, 0x7770, RZ ;  /* 0x000077700aaf7816 */ /* 0x000fe400000000ff */
[----:B------:R-:W-:-:S02]  /*4500*/  PRMT R187, R8, 0x7770, RZ ;  /* 0x0000777008bb7816 */ /* 0x000fc400000000ff */
[----:B------:R-:W-:Y:S02]  /*4510*/  PRMT R30, R173, 0x7054, R4 ;  /* 0x00007054ad1e7816 */ /* 0x000fe40000000004 */
[C---:B------:R-:W-:Y:S02]  /*4520*/  PRMT R34, R10.reuse, 0x7771, RZ ;  /* 0x000077710a227816 */ /* 0x040fe400000000ff */
[C---:B------:R-:W-:Y:S02]  /*4530*/  PRMT R166, R10.reuse, 0x7772, RZ ;  /* 0x000077720aa67816 */ /* 0x040fe400000000ff */
[----:B------:R-:W-:Y:S02]  /*4540*/  PRMT R185, R10, 0x7773, RZ ;  /* 0x000077730ab97816 */ /* 0x000fe400000000ff */
[----:B------:R-:W-:Y:S02]  /*4550*/  PRMT R27, R27, 0x7773, RZ ;  /* 0x000077731b1b7816 */ /* 0x000fe400000000ff */
[----:B------:R-:W-:-:S02]  /*4560*/  PRMT R4, R11, 0x7771, RZ ;  /* 0x000077710b047816 */ /* 0x000fc400000000ff */
[----:B------:R-:W-:Y:S02]  /*4570*/  PRMT R10, R8, 0x7771, RZ ;  /* 0x00007771080a7816 */ /* 0x000fe400000000ff */
[-C--:B------:R-:W-:Y:S02]  /*4580*/  SEL R171, R171, R164.reuse, P1 ;  /* 0x000000a4abab7207 */ /* 0x080fe40000800000 */
[-C--:B------:R-:W-:Y:S02]  /*4590*/  SEL R175, R175, R164.reuse, P1 ;  /* 0x000000a4afaf7207 */ /* 0x080fe40000800000 */
[----:B------:R-:W-:Y:S02]  /*45a0*/  SEL R187, R187, R164, P1 ;  /* 0x000000a4bbbb7207 */ /* 0x000fe40000800000 */
[----:B------:R-:W-:Y:S02]  /*45b0*/  @P1 PRMT R164, R9, 0x7770, RZ ;  /* 0x0000777009a41816 */ /* 0x000fe400000000ff */
[----:B------:R-:W-:-:S02]  /*45c0*/  PRMT R5, R5, 0x7773, RZ ;  /* 0x0000777305057816 */ /* 0x000fc400000000ff */
[C---:B------:R-:W-:Y:S02]  /*45d0*/  PRMT R6, R11.reuse, 0x7772, RZ ;  /* 0x000077720b067816 */ /* 0x040fe400000000ff */
[----:B------:R-:W-:Y:S02]  /*45e0*/  PRMT R173, R11, 0x7773, RZ ;  /* 0x000077730bad7816 */ /* 0x000fe400000000ff */
[----:B------:R-:W-:Y:S02]  /*45f0*/  PRMT R168, R8, 0x7772, RZ ;  /* 0x0000777208a87816 */ /* 0x000fe400000000ff */
[----:B------:R-:W-:Y:S02]  /*4600*/  SEL R11, R27, R2, P1 ;  /* 0x000000021b0b7207 */ /* 0x000fe40000800000 */
[-C--:B------:R-:W-:Y:S02]  /*4610*/  SEL R4, R4, R3.reuse, P1 ;  /* 0x0000000304047207 */ /* 0x080fe40000800000 */
[----:B------:R-:W-:-:S02]  /*4620*/  SEL R34, R34, R3, P1 ;  /* 0x0000000322227207 */ /* 0x000fc40000800000 */
[----:B------:R-:W-:Y:S02]  /*4630*/  SEL R10, R10, R3, P1 ;  /* 0x000000030a0a7207 */ /* 0x000fe40000800000 */
[----:B------:R-:W-:Y:S02]  /*4640*/  PRMT R31, R31, 0x7773, RZ ;  /* 0x000077731f1f7816 */ /* 0x000fe400000000ff */
[----:B------:R-:W-:Y:S02]  /*4650*/  PRMT R24, R167, 0x7054, R24 ;  /* 0x00007054a7187816 */ /* 0x000fe40000000018 */
[----:B------:R-:W-:Y:S02]  /*4660*/  SEL R27, R21, R2, P1 ;  /* 0x00000002151b7207 */ /* 0x000fe40000800000 */
[----:B------:R-:W-:Y:S02]  /*4670*/  @P1 PRMT R3, R9, 0x7771, RZ ;  /* 0x0000777109031816 */ /* 0x000fe400000000ff */
[----:B------:R-:W-:-:S02]  /*4680*/  LOP3.LUT R171, R171, 0xffff, RZ, 0xc0, !PT ;  /* 0x0000ffffabab7812 */ /* 0x000fc400078ec0ff */
[----:B------:R-:W-:Y:S02]  /*4690*/  LOP3.LUT R175, R175, 0xffff, RZ, 0xc0, !PT ;  /* 0x0000ffffafaf7812 */ /* 0x000fe400078ec0ff */
[----:B------:R-:W-:Y:S02]  /*46a0*/  LOP3.LUT R187, R187, 0xffff, RZ, 0xc0, !PT ;  /* 0x0000ffffbbbb7812 */ /* 0x000fe400078ec0ff */
[----:B------:R-:W-:Y:S02]  /*46b0*/  LOP3.LUT R164, R164, 0xffff, RZ, 0xc0, !PT ;  /* 0x0000ffffa4a47812 */ /* 0x000fe400078ec0ff */
[----:B------:R-:W-:Y:S02]  /*46c0*/  PRMT R29, R29, 0x7773, RZ ;  /* 0x000077731d1d7816 */ /* 0x000fe400000000ff */
[-C--:B------:R-:W-:Y:S02]  /*46d0*/  SEL R167, R13, R2.reuse, P1 ;  /* 0x000000020da77207 */ /* 0x080fe40000800000 */
[----:B------:R-:W-:-:S02]  /*46e0*/  SEL R21, R19, R2, P1 ;  /* 0x0000000213157207 */ /* 0x000fc40000800000 */
[----:B------:R-:W-:Y:S02]  /*46f0*/  PRMT R25, R25, 0x7773, RZ ;  /* 0x0000777319197816 */ /* 0x000fe400000000ff */
[-C--:B------:R-:W-:Y:S02]  /*4700*/  SEL R19, R7, R2.reuse, P1 ;  /* 0x0000000207137207 */ /* 0x080fe40000800000 */
[----:B------:R-:W-:Y:S02]  /*4710*/  SEL R13, R5, R2, P1 ;  /* 0x00000002050d7207 */ /* 0x000fe40000800000 */
[----:B------:R-:W-:Y:S02]  /*4720*/  PRMT R231, R8, 0x7773, RZ ;  /* 0x0000777308e77816 */ /* 0x000fe400000000ff */
[-C--:B------:R-:W-:Y:S02]  /*4730*/  SEL R5, R6, R165.reuse, P1 ;  /* 0x000000a506057207 */ /* 0x080fe40000800000 */
[----:B------:R-:W-:-:S02]  /*4740*/  SEL R166, R166, R165, P1 ;  /* 0x000000a5a6a67207 */ /* 0x000fc40000800000 */
[----:B------:R-:W-:Y:S02]  /*4750*/  SEL R7, R168, R165, P1 ;  /* 0x000000a5a8077207 */ /* 0x000fe40000800000 */
[----:B------:R-:W-:Y:S02]  /*4760*/  SEL R169, R31, R2, P1 ;  /* 0x000000021fa97207 */ /* 0x000fe40000800000 */
[----:B------:R-:W-:Y:S02]  /*4770*/  @P1 PRMT R165, R9, 0x7772, RZ ;  /* 0x0000777209a51816 */ /* 0x000fe400000000ff */
[----:B------:R-:W-:Y:S02]  /*4780*/  PRMT R4, R4, 0x7604, R171 ;  /* 0x0000760404047816 */ /* 0x000fe400000000ab */
[----:B------:R-:W-:Y:S02]  /*4790*/  PRMT R175, R34, 0x7604, R175 ;  /* 0x0000760422af7816 */ /* 0x000fe400000000af */
[----:B------:R-:W-:-:S02]  /*47a0*/  PRMT R10, R10, 0x7604, R187 ;  /* 0x000076040a0a7816 */ /* 0x000fc400000000bb */
[----:B------:R-:W-:Y:S02]  /*47b0*/  PRMT R164, R3, 0x7604, R164 ;  /* 0x0000760403a47816 */ /* 0x000fe400000000a4 */
[-C--:B------:R-:W-:Y:S02]  /*47c0*/  SEL R31, R15, R2.reuse, P1 ;  /* 0x000000020f1f7207 */ /* 0x080fe40000800000 */
[-C--:B------:R-:W-:Y:S02]  /*47d0*/  SEL R8, R29, R2.reuse, P1 ;  /* 0x000000021d087207 */ /* 0x080fe40000800000 */
[-C--:B------:R-:W-:Y:S02]  /*47e0*/  SEL R32, R25, R2.reuse, P1 ;  /* 0x0000000219207207 */ /* 0x080fe40000800000 */
[-C--:B------:R-:W-:Y:S02]  /*47f0*/  SEL R15, R35, R2.reuse, P1 ;  /* 0x00000002230f7207 */ /* 0x080fe40000800000 */
[----:B------:R-:W-:-:S02]  /*4800*/  SEL R33, R33, R2, P1 ;  /* 0x0000000221217207 */ /* 0x000fc40000800000 */
[-C--:B------:R-:W-:Y:S02]  /*4810*/  SEL R25, R173, R2.reuse, P1 ;  /* 0x00000002ad197207 */ /* 0x080fe40000800000 */
[-C--:B------:R-:W-:Y:S02]  /*4820*/  SEL R185, R185, R2.reuse, P1 ;  /* 0x00000002b9b97207 */ /* 0x080fe40000800000 */
[----:B------:R-:W-:Y:S02]  /*4830*/  SEL R168, R231, R2, P1 ;  /* 0x00000002e7a87207 */ /* 0x000fe40000800000 */
[----:B------:R-:W-:Y:S02]  /*4840*/  @P1 PRMT R2, R9, 0x7773, RZ ;  /* 0x0000777309021816 */ /* 0x000fe400000000ff */
[----:B------:R-:W-:Y:S02]  /*4850*/  PRMT R34, R5, 0x7054, R4 ;  /* 0x0000705405227816 */ /* 0x000fe40000000004 */
[----:B------:R-:W-:-:S02]  /*4860*/  PRMT R166, R166, 0x7054, R175 ;  /* 0x00007054a6a67816 */ /* 0x000fc400000000af */
[----:B------:R-:W-:Y:S02]  /*4870*/  PRMT R3, R7, 0x7054, R10 ;  /* 0x0000705407037816 */ /* 0x000fe4000000000a */
[----:B------:R-:W-:Y:S02]  /*4880*/  PRMT R165, R165, 0x7054, R164 ;  /* 0x00007054a5a57816 */ /* 0x000fe400000000a4 */
[----:B------:R-:W-:Y:S02]  /*4890*/  PRMT R7, R169, 0x654, R12 ;  /* 0x00000654a9077816 */ /* 0x000fe4000000000c */
[----:B------:R-:W-:Y:S02]  /*48a0*/  PRMT R6, R167, 0x654, R14 ;  /* 0x00000654a7067816 */ /* 0x000fe4000000000e */
[----:B------:R-:W-:Y:S02]  /*48b0*/  PRMT R4, R31, 0x654, R16 ;  /* 0x000006541f047816 */ /* 0x000fe40000000010 */
[----:B------:R-:W-:-:S02]  /*48c0*/  PRMT R5, R8, 0x654, R17 ;  /* 0x0000065408057816 */ /* 0x000fc40000000011 */
[----:B------:R-:W-:Y:S02]  /*48d0*/  PRMT R11, R11, 0x654, R18 ;  /* 0x000006540b0b7816 */ /* 0x000fe40000000012 */
        /* <DEDUP_REMOVED lines=8> */
[----:B------:R-:W-:Y:S02]  /*4960*/  PRMT R13, R13, 0x654, R30 ;  /* 0x000006540d0d7816 */ /* 0x000fe4000000001e */
[----:B------:R-:W-:Y:S02]  /*4970*/  PRMT R19, R25, 0x654, R34 ;  /* 0x0000065419137816 */ /* 0x000fe40000000022 */
[----:B------:R-:W-:Y:S01]  /*4980*/  PRMT R18, R185, 0x654, R166 ;  /* 0x00000654b9127816 */ /* 0x000fe200000000a6 */
[----:B------:R-:W-:Y:S01]  /*4990*/  STS.128 [R224+0x20000], R12 ;  /* 0x0200000ce0007388 */ /* 0x000fe20000000c00 */
[----:B------:R-:W-:Y:S02]  /*49a0*/  PRMT R16, R168, 0x654, R3 ;  /* 0x00000654a8107816 */ /* 0x000fe40000000003 */
[----:B------:R-:W-:Y:S02]  /*49b0*/  PRMT R17, R2, 0x654, R165 ;  /* 0x0000065402117816 */ /* 0x000fe400000000a5 */
[----:B------:R-:W-:Y:S01]  /*49c0*/  ISETP.LE.AND P1, PT, R217, UR6, PT ;  /* 0x00000006d9007c0c */ /* 0x000fe2000bf23270 */
[----:B------:R-:W-:-:S02]  /*49d0*/  UIADD3 UR6, UR6, 0x1, URZ ;  /* 0x0000000106067890 */ /* 0x000fc4000fffe03f */
[----:B------:R-:W-:Y:S04]  /*49e0*/  STS.128 [R223+0x20000], R16 ;  /* 0x02000010df007388 */ /* 0x000fe80000000c00 */
[----:B------:R-:W-:Y:S06]  /*49f0*/  BAR.SYNC.DEFER_BLOCKING 0x0 ;  /* 0x0000000000007b1d */ /* 0x000fec0000010000 */
[----:B------:R-:W1:Y:S04]  /*4a00*/  LDSM.16.M88.4 R32, [R216+0x18000] ;  /* 0x01800000d820783b */ /* 0x000e680000000200 */
[----:B------:R-:W2:Y:S04]  /*4a10*/  LDSM.16.M88.4 R28, [R212+0x20000] ;  /* 0x02000000d41c783b */ /* 0x000ea80000000200 */
[----:B------:R-:W3:Y:S04]  /*4a20*/  LDSM.16.M88.4 R24, [R212+0x21000] ;  /* 0x02100000d418783b */ /* 0x000ee80000000200 */
[----:B------:R-:W4:Y:S04]  /*4a30*/  LDSM.16.M88.4 R20, [R212+0x22000] ;  /* 0x02200000d414783b */ /* 0x000f280000000200 */
[----:B------:R-:W3:Y:S04]  /*4a40*/  LDSM.16.M88.4 R12, [R212+0x23000] ;  /* 0x02300000d40c783b */ /* 0x000ee80000000200 */
[----:B------:R-:W4:Y:S04]  /*4a50*/  LDSM.16.M88.4 R16, [R216+0x1a000] ;  /* 0x01a00000d810783b */ /* 0x000f280000000200 */
[----:B------:R-:W4:Y:S04]  /*4a60*/  LDSM.16.M88.4 R8, [R216+0x1c000] ;  /* 0x01c00000d808783b */ /* 0x000f280000000200 */
[----:B------:R-:W4:Y:S01]  /*4a70*/  LDSM.16.M88.4 R4, [R216+0x1e000] ;  /* 0x01e00000d804783b */ /* 0x000f220000000200 */
[----:B-1----:R-:W-:-:S02]  /*4a80*/  PRMT R184, RZ, 0x5140, R32 ;  /* 0x00005140ffb87816 */ /* 0x002fc40000000020 */
[----:B------:R-:W-:Y:S02]  /*4a90*/  PRMT R186, RZ, 0x7362, R32 ;  /* 0x00007362ffba7816 */ /* 0x000fe40000000020 */
[--C-:B------:R-:W-:Y:S02]  /*4aa0*/  PRMT R185, RZ, 0x5140, R33.reuse ;  /* 0x00005140ffb97816 */ /* 0x100fe40000000021 */
[----:B------:R-:W-:Y:S02]  /*4ab0*/  PRMT R187, RZ, 0x7362, R33 ;  /* 0x00007362ffbb7816 */ /* 0x000fe40000000021 */
[--C-:B--2---:R-:W-:Y:S02]  /*4ac0*/  PRMT R174, RZ, 0x5140, R28.reuse ;  /* 0x00005140ffae7816 */ /* 0x104fe4000000001c */
[----:B------:R-:W-:Y:S02]  /*4ad0*/  PRMT R175, RZ, 0x7362, R28 ;  /* 0x00007362ffaf7816 */ /* 0x000fe4000000001c */
[----:B------:R-:W-:-:S02]  /*4ae0*/  PRMT R172, RZ, 0x5140, R30 ;  /* 0x00005140ffac7816 */ /* 0x000fc4000000001e */
[----:B------:R-:W-:Y:S02]  /*4af0*/  PRMT R173, RZ, 0x7362, R30 ;  /* 0x00007362ffad7816 */ /* 0x000fe4000000001e */
[--C-:B---3--:R-:W-:Y:S01]  /*4b00*/  PRMT R170, RZ, 0x5140, R24.reuse ;  /* 0x00005140ffaa7816 */ /* 0x108fe20000000018 */
[C---:B------:R-:W-:Y:S01]  /*4b10*/  HMMA.16816.F32 R60, R184.reuse, R174, R60 ;  /* 0x000000aeb83c723c */ /* 0x040fe2000000183c */
[----:B------:R-:W-:Y:S02]  /*4b20*/  PRMT R171, RZ, 0x7362, R24 ;  /* 0x00007362ffab7816 */ /* 0x000fe40000000018 */
[--C-:B------:R-:W-:Y:S02]  /*4b30*/  PRMT R168, RZ, 0x5140, R26.reuse ;  /* 0x00005140ffa87816 */ /* 0x100fe4000000001a */
[----:B------:R-:W-:Y:S02]  /*4b40*/  PRMT R169, RZ, 0x7362, R26 ;  /* 0x00007362ffa97816 */ /* 0x000fe4000000001a */
[--C-:B----4-:R-:W-:Y:S01]  /*4b50*/  PRMT R166, RZ, 0x5140, R20.reuse ;  /* 0x00005140ffa67816 */ /* 0x110fe20000000014 */
[----:B------:R-:W-:Y:S01]  /*4b60*/  HMMA.16816.F32 R48, R184, R172, R48 ;  /* 0x000000acb830723c */ /* 0x000fe20000001830 */
[----:B------:R-:W-:-:S02]  /*4b70*/  PRMT R167, RZ, 0x7362, R20 ;  /* 0x00007362ffa77816 */ /* 0x000fc40000000014 */
[--C-:B------:R-:W-:Y:S02]  /*4b80*/  PRMT R164, RZ, 0x5140, R22.reuse ;  /* 0x00005140ffa47816 */ /* 0x100fe40000000016 */
[----:B------:R-:W-:Y:S02]  /*4b90*/  PRMT R165, RZ, 0x7362, R22 ;  /* 0x00007362ffa57816 */ /* 0x000fe40000000016 */
[--C-:B------:R-:W-:Y:S01]  /*4ba0*/  PRMT R32, RZ, 0x5140, R12.reuse ;  /* 0x00005140ff207816 */ /* 0x100fe2000000000c */
[----:B------:R-:W-:Y:S01]  /*4bb0*/  HMMA.16816.F32 R64, R184, R170, R64 ;  /* 0x000000aab840723c */ /* 0x000fe20000001840 */
[----:B------:R-:W-:Y:S02]  /*4bc0*/  PRMT R33, RZ, 0x7362, R12 ;  /* 0x00007362ff217816 */ /* 0x000fe4000000000c */
[--C-:B------:R-:W-:Y:S02]  /*4bd0*/  PRMT R2, RZ, 0x5140, R14.reuse ;  /* 0x00005140ff027816 */ /* 0x100fe4000000000e */
[----:B------:R-:W-:-:S02]  /*4be0*/  PRMT R3, RZ, 0x7362, R14 ;  /* 0x00007362ff037816 */ /* 0x000fc4000000000e */
[----:B------:R-:W-:Y:S01]  /*4bf0*/  PRMT R20, RZ, 0x5140, R21 ;  /* 0x00005140ff147816 */ /* 0x000fe20000000015 */
[C---:B------:R-:W-:Y:S01]  /*4c00*/  HMMA.16816.F32 R52, R184.reuse, R168, R52 ;  /* 0x000000a8b834723c */ /* 0x040fe20000001834 */
[----:B------:R-:W-:Y:S02]  /*4c10*/  PRMT R22, RZ, 0x5140, R23 ;  /* 0x00005140ff167816 */ /* 0x000fe40000000017 */
[----:B------:R-:W-:Y:S02]  /*4c20*/  PRMT R12, RZ, 0x5140, R13 ;  /* 0x00005140ff0c7816 */ /* 0x000fe4000000000d */
[----:B------:R-:W-:Y:S02]  /*4c30*/  PRMT R14, RZ, 0x5140, R15 ;  /* 0x00005140ff0e7816 */ /* 0x000fe4000000000f */
[----:B------:R-:W-:Y:S01]  /*4c40*/  PRMT R21, RZ, 0x7362, R21 ;  /* 0x00007362ff157816 */ /* 0x000fe20000000015 */
[----:B------:R-:W-:Y:S01]  /*4c50*/  HMMA.16816.F32 R40, R184, R166, R40 ;  /* 0x000000a6b828723c */ /* 0x000fe20000001828 */
[----:B------:R-:W-:-:S02]  /*4c60*/  PRMT R23, RZ, 0x7362, R23 ;  /* 0x00007362ff177816 */ /* 0x000fc40000000017 */
[----:B------:R-:W-:Y:S02]  /*4c70*/  PRMT R13, RZ, 0x7362, R13 ;  /* 0x00007362ff0d7816 */ /* 0x000fe4000000000d */
[----:B------:R-:W-:Y:S02]  /*4c80*/  PRMT R15, RZ, 0x7362, R15 ;  /* 0x00007362ff0f7816 */ /* 0x000fe4000000000f */
[--C-:B------:R-:W-:Y:S01]  /*4c90*/  PRMT R24, RZ, 0x5140, R18.reuse ;  /* 0x00005140ff187816 */ /* 0x100fe20000000012 */
[----:B------:R-:W-:Y:S01]  /*4ca0*/  HMMA.16816.F32 R36, R184, R164, R36 ;  /* 0x000000a4b824723c */ /* 0x000fe20000001824 */
[----:B------:R-:W-:-:S07]  /*4cb0*/  PRMT R26, RZ, 0x7362, R18 ;  /* 0x00007362ff1a7816 */ /* 0x000fce0000000012 */
[C---:B------:R-:W-:Y:S08]  /*4cc0*/  HMMA.16816.F32 R44, R184.reuse, R32, R44 ;  /* 0x00000020b82c723c */ /* 0x040ff0000000182c */
[----:B------:R-:W-:Y:S07]  /*4cd0*/  HMMA.16816.F32 R72, R184, R2, R72 ;  /* 0x00000002b848723c */ /* 0x000fee0000001848 */
[----:B------:R-:W-:-:S02]  /*4ce0*/  PRMT R184, RZ, 0x5140, R16 ;  /* 0x00005140ffb87816 */ /* 0x000fc40000000010 */
[----:B------:R-:W-:Y:S02]  /*4cf0*/  PRMT R186, RZ, 0x7362, R16 ;  /* 0x00007362ffba7816 */ /* 0x000fe40000000010 */
[--C-:B------:R-:W-:Y:S02]  /*4d00*/  PRMT R185, RZ, 0x5140, R17.reuse ;  /* 0x00005140ffb97816 */ /* 0x100fe40000000011 */
[----:B------:R-:W-:Y:S02]  /*4d10*/  PRMT R187, RZ, 0x7362, R17 ;  /* 0x00007362ffbb7816 */ /* 0x000fe40000000011 */
[--C-:B------:R-:W-:Y:S02]  /*4d20*/  PRMT R16, RZ, 0x5140, R27.reuse ;  /* 0x00005140ff107816 */ /* 0x100fe4000000001b */
[----:B------:R-:W-:Y:S02]  /*4d30*/  PRMT R17, RZ, 0x7362, R27 ;  /* 0x00007362ff117816 */ /* 0x000fe4000000001b */
[----:B------:R-:W-:Y:S01]  /*4d40*/  PRMT R27, RZ, 0x7362, R19 ;  /* 0x00007362ff1b7816 */ /* 0x000fe20000000013 */
[C---:B------:R-:W-:Y:S08]  /*4d50*/  HMMA.16816.F32 R76, R184.reuse, R174, R76 ;  /* 0x000000aeb84c723c */ /* 0x040ff0000000184c */
[C---:B------:R-:W-:Y:S08]  /*4d60*/  HMMA.16816.F32 R160, R184.reuse, R172, R160 ;  /* 0x000000acb8a0723c */ /* 0x040ff000000018a0 */
[C---:B------:R-:W-:Y:S08]  /*4d70*/  HMMA.16816.F32 R156, R184.reuse, R170, R156 ;  /* 0x000000aab89c723c */ /* 0x040ff0000000189c */
[C---:B------:R-:W-:Y:S08]  /*4d80*/  HMMA.16816.F32 R152, R184.reuse, R168, R152 ;  /* 0x000000a8b898723c */ /* 0x040ff00000001898 */
[C---:B------:R-:W-:Y:S08]  /*4d90*/  HMMA.16816.F32 R148, R184.reuse, R166, R148 ;  /* 0x000000a6b894723c */ /* 0x040ff00000001894 */
[C---:B------:R-:W-:Y:S08]  /*4da0*/  HMMA.16816.F32 R144, R184.reuse, R164, R144 ;  /* 0x000000a4b890723c */ /* 0x040ff00000001890 */
[C---:B------:R-:W-:Y:S08]  /*4db0*/  HMMA.16816.F32 R140, R184.reuse, R32, R140 ;  /* 0x00000020b88c723c */ /* 0x040ff0000000188c */
[----:B------:R-:W-:Y:S07]  /*4dc0*/  HMMA.16816.F32 R136, R184, R2, R136 ;  /* 0x00000002b888723c */ /* 0x000fee0000001888 */
[----:B------:R-:W-:-:S02]  /*4dd0*/  PRMT R184, RZ, 0x5140, R8 ;  /* 0x00005140ffb87816 */ /* 0x000fc40000000008 */
[----:B------:R-:W-:Y:S02]  /*4de0*/  PRMT R186, RZ, 0x7362, R8 ;  /* 0x00007362ffba7816 */ /* 0x000fe40000000008 */
[--C-:B------:R-:W-:Y:S02]  /*4df0*/  PRMT R185, RZ, 0x5140, R9.reuse ;  /* 0x00005140ffb97816 */ /* 0x100fe40000000009 */
[----:B------:R-:W-:Y:S02]  /*4e00*/  PRMT R187, RZ, 0x7362, R9 ;  /* 0x00007362ffbb7816 */ /* 0x000fe40000000009 */
[--C-:B------:R-:W-:Y:S02]  /*4e10*/  PRMT R8, RZ, 0x5140, R29.reuse ;  /* 0x00005140ff087816 */ /* 0x100fe4000000001d */
[----:B------:R-:W-:-:S03]  /*4e20*/  PRMT R9, RZ, 0x7362, R29 ;  /* 0x00007362ff097816 */ /* 0x000fc6000000001d */
        /* <DEDUP_REMOVED lines=16> */
[C---:B------:R-:W-:Y:S07]  /*4f30*/  HMMA.16816.F32 R84, R184.reuse, R166, R84 ;  /* 0x000000a6b854723c */ /* 0x040fee0000001854 */
[----:B------:R-:W-:Y:S01]  /*4f40*/  PRMT R166, RZ, 0x7362, R6 ;  /* 0x00007362ffa67816 */ /* 0x000fe20000000006 */
[----:B------:R-:W-:Y:S01]  /*4f50*/  HMMA.16816.F32 R80, R184, R164, R80 ;  /* 0x000000a4b850723c */ /* 0x000fe20000001850 */
[----:B------:R-:W-:-:S06]  /*4f60*/  PRMT R167, RZ, 0x7362, R7 ;  /* 0x00007362ffa77816 */ /* 0x000fcc0000000007 */
[----:B------:R-:W-:Y:S01]  /*4f70*/  PRMT R164, RZ, 0x5140, R6 ;  /* 0x00005140ffa47816 */ /* 0x000fe20000000006 */
[----:B------:R-:W-:Y:S01]  /*4f80*/  HMMA.16816.F32 R68, R184, R32, R68 ;  /* 0x00000020b844723c */ /* 0x000fe20000001844 */
[----:B------:R-:W-:-:S06]  /*4f90*/  PRMT R165, RZ, 0x5140, R7 ;  /* 0x00005140ffa57816 */ /* 0x000fcc0000000007 */
[--C-:B------:R-:W-:Y:S01]  /*4fa0*/  PRMT R32, RZ, 0x5140, R34.reuse ;  /* 0x00005140ff207816 */ /* 0x100fe20000000022 */
[C---:B------:R-:W-:Y:S01]  /*4fb0*/  HMMA.16816.F32 R56, R184.reuse, R2, R56 ;  /* 0x00000002b838723c */ /* 0x040fe20000001838 */
[--C-:B------:R-:W-:Y:S02]  /*4fc0*/  PRMT R33, RZ, 0x5140, R35.reuse ;  /* 0x00005140ff217816 */ /* 0x100fe40000000023 */
[----:B------:R-:W-:Y:S02]  /*4fd0*/  PRMT R34, RZ, 0x7362, R34 ;  /* 0x00007362ff227816 */ /* 0x000fe40000000022 */
[----:B------:R-:W-:Y:S02]  /*4fe0*/  PRMT R35, RZ, 0x7362, R35 ;  /* 0x00007362ff237816 */ /* 0x000fe40000000023 */
[--C-:B------:R-:W-:Y:S01]  /*4ff0*/  PRMT R2, RZ, 0x5140, R31.reuse ;  /* 0x00005140ff027816 */ /* 0x100fe2000000001f */
[----:B------:R-:W-:Y:S01]  /*5000*/  HMMA.16816.F32 R100, R184, R174, R100 ;  /* 0x000000aeb864723c */ /* 0x000fe20000001864 */
[----:B------:R-:W-:-:S02]  /*5010*/  PRMT R3, RZ, 0x7362, R31 ;  /* 0x00007362ff037816 */ /* 0x000fc4000000001f */
[----:B------:R-:W1:Y:S05]  /*5020*/  LDSM.16.M88.4 R28, [R211+0x20000] ;  /* 0x02000000d31c783b */ /* 0x000e6a0000000200 */
[C---:B------:R-:W-:Y:S08]  /*5030*/  HMMA.16816.F32 R76, R24.reuse, R8, R76 ;  /* 0x00000008184c723c */ /* 0x040ff0000000184c */
[C---:B------:R-:W-:Y:S08]  /*5040*/  HMMA.16816.F32 R160, R24.reuse, R2, R160 ;  /* 0x0000000218a0723c */ /* 0x040ff000000018a0 */
[C---:B------:R-:W-:Y:S08]  /*5050*/  HMMA.16816.F32 R156, R24.reuse, R4, R156 ;  /* 0x00000004189c723c */ /* 0x040ff0000000189c */
[C---:B------:R-:W-:Y:S08]  /*5060*/  HMMA.16816.F32 R152, R24.reuse, R16, R152 ;  /* 0x000000101898723c */ /* 0x040ff00000001898 */
[----:B------:R-:W-:Y:S01]  /*5070*/  HMMA.16816.F32 R148, R24, R20, R148 ;  /* 0x000000141894723c */ /* 0x000fe20000001894 */
[----:B-1----:R-:W-:-:S02]  /*5080*/  PRMT R174, RZ, 0x5140, R28 ;  /* 0x00005140ffae7816 */ /* 0x002fc4000000001c */
[----:B------:R-:W-:-:S05]  /*5090*/  PRMT R175, RZ, 0x7362, R28 ;  /* 0x00007362ffaf7816 */ /* 0x000fca000000001c */
[C---:B------:R-:W-:Y:S08]  /*50a0*/  HMMA.16816.F32 R144, R24.reuse, R22, R144 ;  /* 0x000000161890723c */ /* 0x040ff00000001890 */
[C---:B------:R-:W-:Y:S08]  /*50b0*/  HMMA.16816.F32 R140, R24.reuse, R12, R140 ;  /* 0x0000000c188c723c */ /* 0x040ff0000000188c */
[----:B------:R-:W-:Y:S07]  /*50c0*/  HMMA.16816.F32 R136, R24, R14, R136 ;  /* 0x0000000e1888723c */ /* 0x000fee0000001888 */
[--C-:B------:R-:W-:Y:S01]  /*50d0*/  PRMT R24, RZ, 0x5140, R10.reuse ;  /* 0x00005140ff187816 */ /* 0x100fe2000000000a */
[----:B------:R-:W-:Y:S01]  /*50e0*/  HMMA.16816.F32 R60, R32, R8, R60 ;  /* 0x00000008203c723c */ /* 0x000fe2000000183c */
[----:B------:R-:W-:-:S02]  /*50f0*/  PRMT R26, RZ, 0x7362, R10 ;  /* 0x00007362ff1a7816 */ /* 0x000fc4000000000a */
        /* <DEDUP_REMOVED lines=8> */
[----:B------:R-:W-:Y:S01]  /*5180*/  HMMA.16816.F32 R72, R32, R14, R72 ;  /* 0x0000000e2048723c */ /* 0x000fe20000001848 */
[----:B------:R-:W-:Y:S07]  /*5190*/  LDSM.16.M88.4 R32, [R215+0x18000] ;  /* 0x01800000d720783b */ /* 0x000fee0000000200 */
[----:B------:R-:W-:Y:S08]  /*51a0*/  HMMA.16816.F32 R92, R184, R170, R92 ;  /* 0x000000aab85c723c */ /* 0x000ff0000000185c */
[C---:B------:R-:W-:Y:S08]  /*51b0*/  HMMA.16816.F32 R132, R24.reuse, R8, R132 ;  /* 0x000000081884723c */ /* 0x040ff00000001884 */
[C---:B------:R-:W-:Y:S08]  /*51c0*/  HMMA.16816.F32 R128, R24.reuse, R2, R128 ;  /* 0x000000021880723c */ /* 0x040ff00000001880 */
[C---:B------:R-:W-:Y:S08]  /*51d0*/  HMMA.16816.F32 R124, R24.reuse, R4, R124 ;  /* 0x00000004187c723c */ /* 0x040ff0000000187c */
[C---:B------:R-:W-:Y:S08]  /*51e0*/  HMMA.16816.F32 R120, R24.reuse, R16, R120 ;  /* 0x000000101878723c */ /* 0x040ff00000001878 */
[C---:B------:R-:W-:Y:S08]  /*51f0*/  HMMA.16816.F32 R116, R24.reuse, R20, R116 ;  /* 0x000000141874723c */ /* 0x040ff00000001874 */
[C---:B------:R-:W-:Y:S08]  /*5200*/  HMMA.16816.F32 R112, R24.reuse, R22, R112 ;  /* 0x000000161870723c */ /* 0x040ff00000001870 */
[C---:B------:R-:W-:Y:S08]  /*5210*/  HMMA.16816.F32 R108, R24.reuse, R12, R108 ;  /* 0x0000000c186c723c */ /* 0x040ff0000000186c */
[----:B------:R-:W-:Y:S01]  /*5220*/  HMMA.16816.F32 R104, R24, R14, R104 ;  /* 0x0000000e1868723c */ /* 0x000fe20000001868 */
[----:B------:R-:W1:Y:S07]  /*5230*/  LDSM.16.M88.4 R24, [R211+0x21000] ;  /* 0x02100000d318783b */ /* 0x000e6e0000000200 */
[C---:B------:R-:W-:Y:S01]  /*5240*/  HMMA.16816.F32 R88, R164.reuse, R16, R88 ;  /* 0x00000010a458723c */ /* 0x040fe20000001858 */
[----:B------:R-:W2:Y:S07]  /*5250*/  LDSM.16.M88.4 R16, [R211+0x23000] ;  /* 0x02300000d310783b */ /* 0x000eae0000000200 */
[C---:B------:R-:W-:Y:S08]  /*5260*/  HMMA.16816.F32 R84, R164.reuse, R20, R84 ;  /* 0x00000014a454723c */ /* 0x040ff00000001854 */
[C---:B------:R-:W-:Y:S01]  /*5270*/  HMMA.16816.F32 R80, R164.reuse, R22, R80 ;  /* 0x00000016a450723c */ /* 0x040fe20000001850 */
[----:B------:R-:W3:Y:S07]  /*5280*/  LDSM.16.M88.4 R20, [R211+0x22000] ;  /* 0x02200000d314783b */ /* 0x000eee0000000200 */
[C---:B------:R-:W-:Y:S08]  /*5290*/  HMMA.16816.F32 R68, R164.reuse, R12, R68 ;  /* 0x0000000ca444723c */ /* 0x040ff00000001844 */
[----:B------:R-:W-:Y:S01]  /*52a0*/  HMMA.16816.F32 R56, R164, R14, R56 ;  /* 0x0000000ea438723c */ /* 0x000fe20000001838 */
[----:B------:R-:W4:Y:S01]  /*52b0*/  LDSM.16.M88.4 R12, [R215+0x1a000] ;  /* 0x01a00000d70c783b */ /* 0x000f220000000200 */
[----:B-1----:R-:W-:-:S02]  /*52c0*/  PRMT R170, RZ, 0x5140, R24 ;  /* 0x00005140ffaa7816 */ /* 0x002fc40000000018 */
[----:B------:R-:W-:Y:S02]  /*52d0*/  PRMT R171, RZ, 0x7362, R24 ;  /* 0x00007362ffab7816 */ /* 0x000fe40000000018 */
[--C-:B------:R-:W-:Y:S02]  /*52e0*/  PRMT R168, RZ, 0x5140, R26.reuse ;  /* 0x00005140ffa87816 */ /* 0x100fe4000000001a */
[----:B------:R-:W-:Y:S01]  /*52f0*/  HMMA.16816.F32 R96, R184, R172, R96 ;  /* 0x000000acb860723c */ /* 0x000fe20000001860 */
[----:B------:R-:W-:Y:S02]  /*5300*/  PRMT R169, RZ, 0x7362, R26 ;  /* 0x00007362ffa97816 */ /* 0x000fe4000000001a */
[----:B------:R-:W-:Y:S02]  /*5310*/  PRMT R24, RZ, 0x5140, R25 ;  /* 0x00005140ff187816 */ /* 0x000fe40000000019 */
[----:B------:R-:W-:Y:S02]  /*5320*/  PRMT R26, RZ, 0x5140, R27 ;  /* 0x00005140ff1a7816 */ /* 0x000fe4000000001b */
[--C-:B------:R-:W-:Y:S01]  /*5330*/  PRMT R184, RZ, 0x5140, R32.reuse ;  /* 0x00005140ffb87816 */ /* 0x100fe20000000020 */
[----:B------:R-:W-:Y:S01]  /*5340*/  HMMA.16816.F32 R100, R164, R8, R100 ;  /* 0x00000008a464723c */ /* 0x000fe20000001864 */
[----:B------:R-:W1:Y:S01]  /*5350*/  LDSM.16.M88.4 R8, [R215+0x1c000] ;  /* 0x01c00000d708783b */ /* 0x000e620000000200 */
[----:B------:R-:W-:-:S02]  /*5360*/  PRMT R186, RZ, 0x7362, R32 ;  /* 0x00007362ffba7816 */ /* 0x000fc40000000020 */
[--C-:B------:R-:W-:Y:S02]  /*5370*/  PRMT R185, RZ, 0x5140, R33.reuse ;  /* 0x00005140ffb97816 */ /* 0x100fe40000000021 */
[----:B------:R-:W-:Y:S02]  /*5380*/  PRMT R187, RZ, 0x7362, R33 ;  /* 0x00007362ffbb7816 */ /* 0x000fe40000000021 */
[----:B------:R-:W-:Y:S01]  /*5390*/  HMMA.16816.F32 R92, R164, R4, R92 ;  /* 0x00000004a45c723c */ /* 0x000fe2000000185c */
[----:B------:R-:W1:Y:S01]  /*53a0*/  LDSM.16.M88.4 R4, [R215+0x1e000] ;  /* 0x01e00000d704783b */ /* 0x000e620000000200 */
[--C-:B------:R-:W-:Y:S02]  /*53b0*/  PRMT R172, RZ, 0x5140, R30.reuse ;  /* 0x00005140ffac7816 */ /* 0x100fe4000000001e */
[----:B------:R-:W-:Y:S02]  /*53c0*/  PRMT R173, RZ, 0x7362, R30 ;  /* 0x00007362ffad7816 */ /* 0x000fe4000000001e */
[----:B--2---:R-:W-:-:S02]  /*53d0*/  PRMT R32, RZ, 0x5140, R16 ;  /* 0x00005140ff207816 */ /* 0x004fc40000000010 */
[----:B------:R-:W-:Y:S01]  /*53e0*/  HMMA.16816.F32 R96, R164, R2, R96 ;  /* 0x00000002a460723c */ /* 0x000fe20000001860 */
[----:B------:R-:W-:Y:S02]  /*53f0*/  PRMT R33, RZ, 0x7362, R16 ;  /* 0x00007362ff217816 */ /* 0x000fe40000000010 */
[----:B------:R-:W-:Y:S02]  /*5400*/  PRMT R25, RZ, 0x7362, R25 ;  /* 0x00007362ff197816 */ /* 0x000fe40000000019 */
[----:B------:R-:W-:Y:S02]  /*5410*/  PRMT R27, RZ, 0x7362, R27 ;  /* 0x00007362ff1b7816 */ /* 0x000fe4000000001b */
[--C-:B---3--:R-:W-:Y:S01]  /*5420*/  PRMT R166, RZ, 0x5140, R20.reuse ;  /* 0x00005140ffa67816 */ /* 0x108fe20000000014 */
[----:B------:R-:W-:Y:S01]  /*5430*/  HMMA.16816.F32 R60, R184, R174, R60 ;  /* 0x000000aeb83c723c */ /* 0x000fe2000000183c */
[----:B------:R-:W-:Y:S02]  /*5440*/  PRMT R167, RZ, 0x7362, R20 ;  /* 0x00007362ffa77816 */ /* 0x000fe40000000014 */
[----:B------:R-:W-:-:S02]  /*5450*/  PRMT R164, RZ, 0x5140, R22 ;  /* 0x00005140ffa47816 */ /* 0x000fc40000000016 */
[----:B------:R-:W-:Y:S02]  /*5460*/  PRMT R165, RZ, 0x7362, R22 ;  /* 0x00007362ffa57816 */ /* 0x000fe40000000016 */
[--C-:B------:R-:W-:Y:S01]  /*5470*/  PRMT R2, RZ, 0x5140, R18.reuse ;  /* 0x00005140ff027816 */ /* 0x100fe20000000012 */
[----:B------:R-:W-:Y:S01]  /*5480*/  HMMA.16816.F32 R48, R184, R172, R48 ;  /* 0x000000acb830723c */ /* 0x000fe20000001830 */
[----:B------:R-:W-:Y:S02]  /*5490*/  PRMT R3, RZ, 0x7362, R18 ;  /* 0x00007362ff037816 */ /* 0x000fe40000000012 */
[--C-:B----4-:R-:W-:Y:S02]  /*54a0*/  PRMT R16, RZ, 0x5140, R14.reuse ;  /* 0x00005140ff107816 */ /* 0x110fe4000000000e */
[----:B------:R-:W-:-:S03]  /*54b0*/  PRMT R18, RZ, 0x7362, R14 ;  /* 0x00007362ff127816 */ /* 0x000fc6000000000e */
[----:B------:R-:W-:Y:S01]  /*54c0*/  HMMA.16816.F32 R64, R184, R170, R64 ;  /* 0x000000aab840723c */ /* 0x000fe20000001840 */
[--C-:B-1----:R-:W-:Y:S02]  /*54d0*/  PRMT R28, RZ, 0x5140, R10.reuse ;  /* 0x00005140ff1c7816 */ /* 0x102fe4000000000a */
[----:B------:R-:W-:-:S05]  /*54e0*/  PRMT R30, RZ, 0x7362, R10 ;  /* 0x00007362ff1e7816 */ /* 0x000fca000000000a */
        /* <DEDUP_REMOVED lines=43> */
[C---:B------:R-:W-:Y:S07]  /*57a0*/  HMMA.16816.F32 R80, R184.reuse, R164, R80 ;  /* 0x000000a4b850723c */ /* 0x040fee0000001850 */
[----:B------:R-:W-:Y:S01]  /*57b0*/  PRMT R164, RZ, 0x5140, R34 ;  /* 0x00005140ffa47816 */ /* 0x000fe20000000022 */
[----:B------:R-:W-:Y:S01]  /*57c0*/  HMMA.16816.F32 R68, R184, R32, R68 ;  /* 0x00000020b844723c */ /* 0x000fe20000001844 */
[----:B------:R-:W-:-:S06]  /*57d0*/  PRMT R165, RZ, 0x5140, R35 ;  /* 0x00005140ffa57816 */ /* 0x000fcc0000000023 */
[--C-:B------:R-:W-:Y:S01]  /*57e0*/  PRMT R32, RZ, 0x5140, R23.reuse ;  /* 0x00005140ff207816 */ /* 0x100fe20000000017 */
[C---:B------:R-:W-:Y:S01]  /*57f0*/  HMMA.16816.F32 R84, R184.reuse, R166, R84 ;  /* 0x000000a6b854723c */ /* 0x040fe20000001854 */
[----:B------:R-:W-:Y:S02]  /*5800*/  PRMT R33, RZ, 0x7362, R23 ;  /* 0x00007362ff217816 */ /* 0x000fe40000000017 */
[----:B------:R-:W1:Y:S04]  /*5810*/  LDSM.16.M88.4 R20, [R210+0x20000] ;  /* 0x02000000d214783b */ /* 0x000e680000000200 */
[----:B------:R-:W-:Y:S01]  /*5820*/  PRMT R166, RZ, 0x7362, R34 ;  /* 0x00007362ffa67816 */ /* 0x000fe20000000022 */
[----:B------:R-:W-:Y:S01]  /*5830*/  HMMA.16816.F32 R56, R184, R2, R56 ;  /* 0x00000002b838723c */ /* 0x000fe20000001838 */
[----:B------:R-:W-:-:S02]  /*5840*/  PRMT R167, RZ, 0x7362, R35 ;  /* 0x00007362ffa77816 */ /* 0x000fc40000000023 */
[--C-:B------:R-:W-:Y:S02]  /*5850*/  PRMT R34, RZ, 0x5140, R17.reuse ;  /* 0x00005140ff227816 */ /* 0x100fe40000000011 */
[----:B------:R-:W-:Y:S02]  /*5860*/  PRMT R35, RZ, 0x7362, R17 ;  /* 0x00007362ff237816 */ /* 0x000fe40000000011 */
[--C-:B------:R-:W-:Y:S01]  /*5870*/  PRMT R2, RZ, 0x5140, R31.reuse ;  /* 0x00005140ff027816 */ /* 0x100fe2000000001f */
[----:B------:R-:W-:Y:S01]  /*5880*/  HMMA.16816.F32 R60, R164, R4, R60 ;  /* 0x00000004a43c723c */ /* 0x000fe2000000183c */
[----:B------:R-:W-:Y:S02]  /*5890*/  PRMT R3, RZ, 0x7362, R31 ;  /* 0x00007362ff037816 */ /* 0x000fe4000000001f */
[----:B------:R-:W-:Y:S02]  /*58a0*/  PRMT R17, RZ, 0x5140, R15 ;  /* 0x00005140ff117816 */ /* 0x000fe4000000000f */
[----:B------:R-:W-:-:S03]  /*58b0*/  PRMT R31, RZ, 0x7362, R11 ;  /* 0x00007362ff1f7816 */ /* 0x000fc6000000000b */
[C---:B------:R-:W-:Y:S08]  /*58c0*/  HMMA.16816.F32 R48, R164.reuse, R2, R48 ;  /* 0x00000002a430723c */ /* 0x040ff00000001830 */
[C---:B------:R-:W-:Y:S08]  /*58d0*/  HMMA.16816.F32 R64, R164.reuse, R24, R64 ;  /* 0x00000018a440723c */ /* 0x040ff00000001840 */
[C---:B------:R-:W-:Y:S08]  /*58e0*/  HMMA.16816.F32 R52, R164.reuse, R26, R52 ;  /* 0x0000001aa434723c */ /* 0x040ff00000001834 */
[C---:B------:R-:W-:Y:S08]  /*58f0*/  HMMA.16816.F32 R40, R164.reuse, R8, R40 ;  /* 0x00000008a428723c */ /* 0x040ff00000001828 */
        /* <DEDUP_REMOVED lines=16> */
[----:B------:R-:W-:Y:S07]  /*5a00*/  HMMA.16816.F32 R100, R184, R174, R100 ;  /* 0x000000aeb864723c */ /* 0x000fee0000001864 */
[--C-:B-1----:R-:W-:Y:S01]  /*5a10*/  PRMT R174, RZ, 0x5140, R20.reuse ;  /* 0x00005140ffae7816 */ /* 0x102fe20000000014 */
        /* <DEDUP_REMOVED lines=12> */
[C---:B------:R-:W-:Y:S08]  /*5ae0*/  HMMA.16816.F32 R92, R164.reuse, R24, R92 ;  /* 0x00000018a45c723c */ /* 0x040ff0000000185c */
[C---:B------:R-:W-:Y:S01]  /*5af0*/  HMMA.16816.F32 R88, R164.reuse, R26, R88 ;  /* 0x0000001aa458723c */ /* 0x040fe20000001858 */
[----:B------:R-:W2:Y:S07]  /*5b00*/  LDSM.16.M88.4 R24, [R210+0x23000] ;  /* 0x02300000d218783b */ /* 0x000eae0000000200 */
[C---:B------:R-:W-:Y:S08]  /*5b10*/  HMMA.16816.F32 R80, R164.reuse, R32, R80 ;  /* 0x00000020a450723c */ /* 0x040ff00000001850 */
[C---:B------:R-:W-:Y:S01]  /*5b20*/  HMMA.16816.F32 R68, R164.reuse, R34, R68 ;  /* 0x00000022a444723c */ /* 0x040fe20000001844 */
[----:B------:R-:W3:Y:S07]  /*5b30*/  LDSM.16.M88.4 R32, [R210+0x22000] ;  /* 0x02200000d220783b */ /* 0x000eee0000000200 */
        /* <DEDUP_REMOVED lines=39> */
[----:B------:R-:W-:Y:S01]  /*5db0*/  PRMT R33, RZ, 0x7362, R33 ;  /* 0x00007362ff217816 */ /* 0x000fe20000000021 */
[----:B------:R-:W-:Y:S01]  /*5dc0*/  HMMA.16816.F32 R52, R184, R168, R52 ;  /* 0x000000a8b834723c */ /* 0x000fe20000001834 */
[----:B------:R-:W-:Y:S02]  /*5dd0*/  PRMT R35, RZ, 0x7362, R35 ;  /* 0x00007362ff237816 */ /* 0x000fe40000000023 */
[----:B------:R-:W-:Y:S02]  /*5de0*/  PRMT R25, RZ, 0x7362, R25 ;  /* 0x00007362ff197816 */ /* 0x000fe40000000019 */
[----:B------:R-:W-:-:S03]  /*5df0*/  PRMT R27, RZ, 0x7362, R27 ;  /* 0x00007362ff1b7816 */ /* 0x000fc6000000001b */
[C---:B------:R-:W-:Y:S08]  /*5e00*/  HMMA.16816.F32 R40, R184.reuse, R166, R40 ;  /* 0x000000a6b828723c */ /* 0x040ff00000001828 */
[C---:B------:R-:W-:Y:S08]  /*5e10*/  HMMA.16816.F32 R36, R184.reuse, R164, R36 ;  /* 0x000000a4b824723c */ /* 0x040ff00000001824 */
[C---:B------:R-:W-:Y:S08]  /*5e20*/  HMMA.16816.F32 R44, R184.reuse, R16, R44 ;  /* 0x00000010b82c723c */ /* 0x040ff0000000182c */
[----:B------:R-:W-:Y:S07]  /*5e30*/  HMMA.16816.F32 R72, R184, R2, R72 ;  /* 0x00000002b848723c */ /* 0x000fee0000001848 */
[----:B----4-:R-:W-:-:S02]  /*5e40*/  PRMT R184, RZ, 0x5140, R12 ;  /* 0x00005140ffb87816 */ /* 0x010fc4000000000c */
[----:B------:R-:W-:Y:S02]  /*5e50*/  PRMT R186, RZ, 0x7362, R12 ;  /* 0x00007362ffba7816 */ /* 0x000fe4000000000c */
[--C-:B------:R-:W-:Y:S02]  /*5e60*/  PRMT R185, RZ, 0x5140, R13.reuse ;  /* 0x00005140ffb97816 */ /* 0x100fe4000000000d */
[----:B------:R-:W-:Y:S02]  /*5e70*/  PRMT R187, RZ, 0x7362, R13 ;  /* 0x00007362ffbb7816 */ /* 0x000fe4000000000d */
[--C-:B------:R-:W-:Y:S02]  /*5e80*/  PRMT R12, RZ, 0x5140, R14.reuse ;  /* 0x00005140ff0c7816 */ /* 0x100fe4000000000e */
[--C-:B------:R-:W-:Y:S02]  /*5e90*/  PRMT R13, RZ, 0x5140, R15.reuse ;  /* 0x00005140ff0d7816 */ /* 0x100fe4000000000f */
[----:B------:R-:W-:Y:S01]  /*5ea0*/  PRMT R14, RZ, 0x7362, R14 ;  /* 0x00007362ff0e7816 */ /* 0x000fe2000000000e */
[----:B------:R-:W-:Y:S01]  /*5eb0*/  HMMA.16816.F32 R76, R184, R174, R76 ;  /* 0x000000aeb84c723c */ /* 0x000fe2000000184c */
[----:B------:R-:W-:-:S07]  /*5ec0*/  PRMT R15, RZ, 0x7362, R15 ;  /* 0x00007362ff0f7816 */ /* 0x000fce000000000f */
[C---:B------:R-:W-:Y:S08]  /*5ed0*/  HMMA.16816.F32 R160, R184.reuse, R172, R160 ;  /* 0x000000acb8a0723c */ /* 0x040ff000000018a0 */
[C---:B------:R-:W-:Y:S08]  /*5ee0*/  HMMA.16816.F32 R156, R184.reuse, R170, R156 ;  /* 0x000000aab89c723c */ /* 0x040ff0000000189c */
[C---:B------:R-:W-:Y:S08]  /*5ef0*/  HMMA.16816.F32 R152, R184.reuse, R168, R152 ;  /* 0x000000a8b898723c */ /* 0x040ff00000001898 */
[C---:B------:R-:W-:Y:S08]  /*5f00*/  HMMA.16816.F32 R148, R184.reuse, R166, R148 ;  /* 0x000000a6b894723c */ /* 0x040ff00000001894 */
[C---:B------:R-:W-:Y:S08]  /*5f10*/  HMMA.16816.F32 R144, R184.reuse, R164, R144 ;  /* 0x000000a4b890723c */ /* 0x040ff00000001890 */
[C---:B------:R-:W-:Y:S08]  /*5f20*/  HMMA.16816.F32 R140, R184.reuse, R16, R140 ;  /* 0x00000010b88c723c */ /* 0x040ff0000000188c */
[----:B------:R-:W-:Y:S07]  /*5f30*/  HMMA.16816.F32 R136, R184, R2, R136 ;  /* 0x00000002b888723c */ /* 0x000fee0000001888 */
[--C-:B-1----:R-:W-:Y:S01]  /*5f40*/  PRMT R184, RZ, 0x5140, R8.reuse ;  /* 0x00005140ffb87816 */ /* 0x102fe20000000008 */
[----:B------:R-:W-:Y:S01]  /*5f50*/  HMMA.16816.F32 R76, R12, R20, R76 ;  /* 0x000000140c4c723c */ /* 0x000fe2000000184c */
[----:B------:R-:W-:-:S02]  /*5f60*/  PRMT R186, RZ, 0x7362, R8 ;  /* 0x00007362ffba7816 */ /* 0x000fc40000000008 */
[--C-:B------:R-:W-:Y:S02]  /*5f70*/  PRMT R185, RZ, 0x5140, R9.reuse ;  /* 0x00005140ffb97816 */ /* 0x100fe40000000009 */
[----:B------:R-:W-:Y:S02]  /*5f80*/  PRMT R187, RZ, 0x7362, R9 ;  /* 0x00007362ffbb7816 */ /* 0x000fe40000000009 */
[--C-:B------:R-:W-:Y:S01]  /*5f90*/  PRMT R8, RZ, 0x5140, R10.reuse ;  /* 0x00005140ff087816 */ /* 0x100fe2000000000a */
[----:B------:R-:W-:Y:S01]  /*5fa0*/  HMMA.16816.F32 R160, R12, R22, R160 ;  /* 0x000000160ca0723c */ /* 0x000fe200000018a0 */
[--C-:B------:R-:W-:Y:S02]  /*5fb0*/  PRMT R9, RZ, 0x5140, R11.reuse ;  /* 0x00005140ff097816 */ /* 0x100fe4000000000b */
        /* <DEDUP_REMOVED lines=15> */
[----:B------:R-:W-:Y:S08]  /*60b0*/  HMMA.16816.F32 R152, R12, R30, R152 ;  /* 0x0000001e0c98723c */ /* 0x000ff00000001898 */
[C---:B------:R-:W-:Y:S08]  /*60c0*/  HMMA.16816.F32 R100, R184.reuse, R174, R100 ;  /* 0x000000aeb864723c */ /* 0x040ff00000001864 */
[C---:B------:R-:W-:Y:S08]  /*60d0*/  HMMA.16816.F32 R96, R184.reuse, R172, R96 ;  /* 0x000000acb860723c */ /* 0x040ff00000001860 */
[C---:B------:R-:W-:Y:S07]  /*60e0*/  HMMA.16816.F32 R68, R184.reuse, R16, R68 ;  /* 0x00000010b844723c */ /* 0x040fee0000001844 */
[----:B------:R-:W-:Y:S01]  /*60f0*/  PRMT R16, RZ, 0x5140, R18 ;  /* 0x00005140ff107816 */ /* 0x000fe20000000012 */
[----:B------:R-:W-:Y:S01]  /*6100*/  HMMA.16816.F32 R56, R184, R2, R56 ;  /* 0x00000002b838723c */ /* 0x000fe20000001838 */
[----:B------:R-:W-:-:S02]  /*6110*/  PRMT R17, RZ, 0x5140, R19 ;  /* 0x00005140ff117816 */ /* 0x000fc40000000013 */
[----:B------:R-:W-:Y:S02]  /*6120*/  PRMT R18, RZ, 0x7362, R18 ;  /* 0x00007362ff127816 */ /* 0x000fe40000000012 */
[----:B------:R-:W-:-:S03]  /*6130*/  PRMT R19, RZ, 0x7362, R19 ;  /* 0x00007362ff137816 */ /* 0x000fc60000000013 */
[C---:B------:R-:W-:Y:S07]  /*6140*/  HMMA.16816.F32 R84, R184.reuse, R166, R84 ;  /* 0x000000a6b854723c */ /* 0x040fee0000001854 */
[----:B------:R-:W-:Y:S01]  /*6150*/  PRMT R166, RZ, 0x7362, R6 ;  /* 0x00007362ffa67816 */ /* 0x000fe20000000006 */
[----:B------:R-:W-:Y:S01]  /*6160*/  HMMA.16816.F32 R80, R184, R164, R80 ;  /* 0x000000a4b850723c */ /* 0x000fe20000001850 */
[----:B------:R-:W-:-:S06]  /*6170*/  PRMT R167, RZ, 0x7362, R7 ;  /* 0x00007362ffa77816 */ /* 0x000fcc0000000007 */
[----:B------:R-:W-:Y:S01]  /*6180*/  PRMT R164, RZ, 0x5140, R6 ;  /* 0x00005140ffa47816 */ /* 0x000fe20000000006 */
[C---:B------:R-:W-:Y:S01]  /*6190*/  HMMA.16816.F32 R92, R184.reuse, R170, R92 ;  /* 0x000000aab85c723c */ /* 0x040fe2000000185c */
[----:B------:R-:W-:Y:S02]  /*61a0*/  PRMT R165, RZ, 0x5140, R7 ;  /* 0x00005140ffa57816 */ /* 0x000fe40000000007 */
[----:B------:R-:W-:Y:S05]  /*61b0*/  LDSM.16.M88.4 R4, [R208+0x22000] ;  /* 0x02200000d004783b */ /* 0x000fea0000000200 */
[----:B------:R-:W-:Y:S08]  /*61c0*/  HMMA.16816.F32 R88, R184, R168, R88 ;  /* 0x000000a8b858723c */ /* 0x000ff00000001858 */
[C---:B------:R-:W-:Y:S08]  /*61d0*/  HMMA.16816.F32 R148, R12.reuse, R32, R148 ;  /* 0x000000200c94723c */ /* 0x040ff00000001894 */
[C---:B------:R-:W-:Y:S08]  /*61e0*/  HMMA.16816.F32 R144, R12.reuse, R34, R144 ;  /* 0x000000220c90723c */ /* 0x040ff00000001890 */
[C---:B------:R-:W-:Y:S08]  /*61f0*/  HMMA.16816.F32 R140, R12.reuse, R24, R140 ;  /* 0x000000180c8c723c */ /* 0x040ff0000000188c */
[----:B------:R-:W-:Y:S01]  /*6200*/  HMMA.16816.F32 R136, R12, R26, R136 ;  /* 0x0000001a0c88723c */ /* 0x000fe20000001888 */
[----:B------:R-:W1:Y:S07]  /*6210*/  LDSM.16.M88.4 R12, [R213+0x18000] ;  /* 0x01800000d50c783b */ /* 0x000e6e0000000200 */
[C---:B------:R-:W-:Y:S08]  /*6220*/  HMMA.16816.F32 R60, R16.reuse, R20, R60 ;  /* 0x00000014103c723c */ /* 0x040ff0000000183c */
[C---:B------:R-:W-:Y:S08]  /*6230*/  HMMA.16816.F32 R48, R16.reuse, R22, R48 ;  /* 0x000000161030723c */ /* 0x040ff00000001830 */
[C---:B------:R-:W-:Y:S08]  /*6240*/  HMMA.16816.F32 R64, R16.reuse, R28, R64 ;  /* 0x0000001c1040723c */ /* 0x040ff00000001840 */
[C---:B------:R-:W-:Y:S08]  /*6250*/  HMMA.16816.F32 R52, R16.reuse, R30, R52 ;  /* 0x0000001e1034723c */ /* 0x040ff00000001834 */
[----:B------:R-:W-:Y:S01]  /*6260*/  HMMA.16816.F32 R40, R16, R32, R40 ;  /* 0x000000201028723c */ /* 0x000fe20000001828 */
[----:B-1----:R-:W-:-:S02]  /*6270*/  PRMT R184, RZ, 0x5140, R12 ;  /* 0x00005140ffb87816 */ /* 0x002fc4000000000c */
[----:B------:R-:W-:Y:S02]  /*6280*/  PRMT R186, RZ, 0x7362, R12 ;  /* 0x00007362ffba7816 */ /* 0x000fe4000000000c */
[--C-:B------:R-:W-:Y:S02]  /*6290*/  PRMT R185, RZ, 0x5140, R13.reuse ;  /* 0x00005140ffb97816 */ /* 0x100fe4000000000d */
[----:B------:R-:W-:Y:S01]  /*62a0*/  PRMT R187, RZ, 0x7362, R13 ;  /* 0x00007362ffbb7816 */ /* 0x000fe2000000000d */
        /* <DEDUP_REMOVED lines=13> */
[----:B------:R-:W-:Y:S01]  /*6380*/  HMMA.16816.F32 R112, R8, R34, R112 ;  /* 0x000000220870723c */ /* 0x000fe20000001870 */
[----:B------:R-:W-:Y:S02]  /*6390*/  PRMT R16, RZ, 0x5140, R17 ;  /* 0x00005140ff107816 */ /* 0x000fe40000000011 */
[----:B------:R-:W-:Y:S02]  /*63a0*/  PRMT R18, RZ, 0x5140, R19 ;  /* 0x00005140ff127816 */ /* 0x000fe40000000013 */
[----:B------:R-:W-:-:S02]  /*63b0*/  PRMT R17, RZ, 0x7362, R17 ;  /* 0x00007362ff117816 */ /* 0x000fc40000000011 */
[----:B------:R-:W-:Y:S01]  /*63c0*/  PRMT R19, RZ, 0x7362, R19 ;  /* 0x00007362ff137816 */ /* 0x000fe20000000013 */
        /* <DEDUP_REMOVED lines=10> */
[----:B-1----:R-:W-:-:S02]  /*6470*/  PRMT R170, RZ, 0x5140, R8 ;  /* 0x00005140ffaa7816 */ /* 0x002fc40000000008 */
[----:B------:R-:W-:Y:S02]  /*6480*/  PRMT R171, RZ, 0x7362, R8 ;  /* 0x00007362ffab7816 */ /* 0x000fe40000000008 */
[--C-:B------:R-:W-:Y:S02]  /*6490*/  PRMT R168, RZ, 0x5140, R10.reuse ;  /* 0x00005140ffa87816 */ /* 0x100fe4000000000a */
[----:B------:R-:W-:Y:S01]  /*64a0*/  PRMT R169, RZ, 0x7362, R10 ;  /* 0x00007362ffa97816 */ /* 0x000fe2000000000a */
[----:B------:R-:W-:Y:S01]  /*64b0*/  HMMA.16816.F32 R88, R164, R30, R88 ;  /* 0x0000001ea458723c */ /* 0x000fe20000001858 */
[----:B------:R-:W1:Y:S01]  /*64c0*/  LDSM.16.M88.4 R28, [R213+0x1c000] ;  /* 0x01c00000d51c783b */ /* 0x000e620000000200 */
[----:B------:R-:W-:Y:S02]  /*64d0*/  PRMT R8, RZ, 0x5140, R9 ;  /* 0x00005140ff087816 */ /* 0x000fe40000000009 */
[----:B------:R-:W-:Y:S02]  /*64e0*/  PRMT R10, RZ, 0x5140, R11 ;  /* 0x00005140ff0a7816 */ /* 0x000fe4000000000b */
[----:B------:R-:W-:-:S02]  /*64f0*/  PRMT R9, RZ, 0x7362, R9 ;  /* 0x00007362ff097816 */ /* 0x000fc40000000009 */
[C---:B------:R-:W-:Y:S01]  /*6500*/  HMMA.16816.F32 R84, R164.reuse, R32, R84 ;  /* 0x00000020a454723c */ /* 0x040fe20000001854 */
[--C-:B--2---:R-:W-:Y:S02]  /*6510*/  PRMT R12, RZ, 0x5140, R20.reuse ;  /* 0x00005140ff0c7816 */ /* 0x104fe40000000014 */
[----:B------:R-:W-:Y:S02]  /*6520*/  PRMT R13, RZ, 0x7362, R20 ;  /* 0x00007362ff0d7816 */ /* 0x000fe40000000014 */
[--C-:B------:R-:W-:Y:S02]  /*6530*/  PRMT R2, RZ, 0x5140, R22.reuse ;  /* 0x00005140ff027816 */ /* 0x100fe40000000016 */
[----:B------:R-:W-:Y:S01]  /*6540*/  PRMT R3, RZ, 0x7362, R22 ;  /* 0x00007362ff037816 */ /* 0x000fe20000000016 */
[----:B------:R-:W-:Y:S01]  /*6550*/  HMMA.16816.F32 R80, R164, R34, R80 ;  /* 0x00000022a450723c */ /* 0x000fe20000001850 */
[----:B------:R-:W2:Y:S01]  /*6560*/  LDSM.16.M88.4 R32, [R213+0x1e000] ;  /* 0x01e00000d520783b */ /* 0x000ea20000000200 */
[----:B------:R-:W-:-:S02]  /*6570*/  PRMT R20, RZ, 0x5140, R21 ;  /* 0x00005140ff147816 */ /* 0x000fc40000000015 */
[----:B------:R-:W-:Y:S02]  /*6580*/  PRMT R22, RZ, 0x5140, R23 ;  /* 0x00005140ff167816 */ /* 0x000fe40000000017 */
        /* <DEDUP_REMOVED lines=13> */
[----:B------:R-:W-:-:S07]  /*6660*/  PRMT R23, RZ, 0x7362, R23 ;  /* 0x00007362ff177816 */ /* 0x000fce0000000017 */
[C---:B------:R-:W-:Y:S08]  /*6670*/  HMMA.16816.F32 R52, R184.reuse, R168, R52 ;  /* 0x000000a8b834723c */ /* 0x040ff00000001834 */
[C---:B------:R-:W-:Y:S08]  /*6680*/  HMMA.16816.F32 R40, R184.reuse, R166, R40 ;  /* 0x000000a6b828723c */ /* 0x040ff00000001828 */
[C---:B------:R-:W-:Y:S08]  /*6690*/  HMMA.16816.F32 R36, R184.reuse, R164, R36 ;  /* 0x000000a4b824723c */ /* 0x040ff00000001824 */
[C---:B------:R-:W-:Y:S08]  /*66a0*/  HMMA.16816.F32 R44, R184.reuse, R12, R44 ;  /* 0x0000000cb82c723c */ /* 0x040ff0000000182c */
[----:B------:R-:W-:Y:S07]  /*66b0*/  HMMA.16816.F32 R72, R184, R2, R72 ;  /* 0x00000002b848723c */ /* 0x000fee0000001848 */
[----:B---3--:R-:W-:-:S02]  /*66c0*/  PRMT R184, RZ, 0x5140, R24 ;  /* 0x00005140ffb87816 */ /* 0x008fc40000000018 */
        /* <DEDUP_REMOVED lines=33> */
[--C-:B--2---:R-:W-:Y:S01]  /*68e0*/  PRMT R184, RZ, 0x5140, R32.reuse ;  /* 0x00005140ffb87816 */ /* 0x104fe20000000020 */
[----:B------:R-:W-:Y:S01]  /*68f0*/  HMMA.16816.F32 R156, R24, R8, R156 ;  /* 0x00000008189c723c */ /* 0x000fe2000000189c */
[----:B------:R-:W-:-:S02]  /*6900*/  PRMT R186, RZ, 0x7362, R32 ;  /* 0x00007362ffba7816 */ /* 0x000fc40000000020 */
[--C-:B------:R-:W-:Y:S02]  /*6910*/  PRMT R185, RZ, 0x5140, R33.reuse ;  /* 0x00005140ffb97816 */ /* 0x100fe40000000021 */
[----:B------:R-:W-:Y:S01]  /*6920*/  PRMT R187, RZ, 0x7362, R33 ;  /* 0x00007362ffbb7816 */ /* 0x000fe20000000021 */
[C---:B------:R-:W-:Y:S01]  /*6930*/  IMAD R33, R230.reuse, 0x8000, R226 ;  /* 0x00008000e6217824 */ /* 0x040fe200078e02e2 */
[----:B------:R-:W-:Y:S01]  /*6940*/  LEA R32, R230, 0x10000, 0xe ;  /* 0x00010000e6207811 */ /* 0x000fe200078e70ff */
[----:B------:R-:W-:Y:S08]  /*6950*/  HMMA.16816.F32 R152, R24, R10, R152 ;  /* 0x0000000a1898723c */ /* 0x000ff00000001898 */
[C---:B------:R-:W-:Y:S07]  /*6960*/  HMMA.16816.F32 R56, R184.reuse, R2, R56 ;  /* 0x00000002b838723c */ /* 0x040fee0000001838 */
[----:B------:R-:W-:Y:S01]  /*6970*/  SEL R2, RZ, 0x10, P2 ;  /* 0x00000010ff027807 */ /* 0x000fe20001000000 */
[----:B------:R-:W-:Y:S03]  /*6980*/  HMMA.16816.F32 R68, R184, R12, R68 ;  /* 0x0000000cb844723c */ /* 0x000fe60000001844 */
[----:B------:R-:W-:-:S04]  /*6990*/  SEL R2, R2, RZ, !P1 ;  /* 0x000000ff02027207 */ /* 0x000fc80004800000 */
[--C-:B------:R-:W-:Y:S01]  /*69a0*/  PRMT R12, RZ, 0x5140, R14.reuse ;  /* 0x00005140ff0c7816 */ /* 0x100fe2000000000e */
[C---:B------:R-:W-:Y:S01]  /*69b0*/  HMMA.16816.F32 R148, R24.reuse, R4, R148 ;  /* 0x000000041894723c */ /* 0x040fe20000001894 */
[--C-:B------:R-:W-:Y:S02]  /*69c0*/  PRMT R13, RZ, 0x5140, R15.reuse ;  /* 0x00005140ff0d7816 */ /* 0x100fe4000000000f */
[----:B------:R-:W-:Y:S02]  /*69d0*/  PRMT R14, RZ, 0x7362, R14 ;  /* 0x00007362ff0e7816 */ /* 0x000fe4000000000e */
[----:B------:R-:W-:Y:S02]  /*69e0*/  PRMT R15, RZ, 0x7362, R15 ;  /* 0x00007362ff0f7816 */ /* 0x000fe4000000000f */
[----:B------:R-:W-:Y:S01]  /*69f0*/  ISETP.NE.U32.AND P1, PT, R2, RZ, PT ;  /* 0x000000ff0200720c */ /* 0x000fe20003f25070 */
[C---:B------:R-:W-:Y:S08]  /*6a00*/  HMMA.16816.F32 R144, R24.reuse, R6, R144 ;  /* 0x000000061890723c */ /* 0x040ff00000001890 */
[C---:B------:R-:W-:Y:S08]  /*6a10*/  HMMA.16816.F32 R140, R24.reuse, R20, R140 ;  /* 0x00000014188c723c */ /* 0x040ff0000000188c */
[----:B------:R-:W-:Y:S07]  /*6a20*/  HMMA.16816.F32 R136, R24, R22, R136 ;  /* 0x000000161888723c */ /* 0x000fee0000001888 */
[----:B------:R-:W-:Y:S01]  /*6a30*/  IADD3 R24, P3, R178, UR7, RZ ;  /* 0x00000007b2187c10 */ /* 0x000fe2000ff7e0ff */
[----:B------:R-:W-:Y:S01]  /*6a40*/  HMMA.16816.F32 R60, R12, R16, R60 ;  /* 0x000000100c3c723c */ /* 0x000fe2000000183c */
[----:B------:R-:W-:-:S02]  /*6a50*/  IADD3 R26, P4, R176, UR7, RZ ;  /* 0x00000007b01a7c10 */ /* 0x000fc4000ff9e0ff */
[----:B------:R-:W-:Y:S02]  /*6a60*/  IADD3.X R25, R177, UR8, RZ, P3, !PT ;  /* 0x00000008b1197c10 */ /* 0x000fe40009ffe4ff */
[----:B------:R-:W-:-:S03]  /*6a70*/  IADD3.X R27, R0, UR8, RZ, P4, !PT ;  /* 0x00000008001b7c10 */ /* 0x000fc6000a7fe4ff */
[C---:B------:R-:W-:Y:S02]  /*6a80*/  HMMA.16816.F32 R48, R12.reuse, R18, R48 ;  /* 0x000000120c30723c */ /* 0x040fe40000001830 */
[----:B------:R-:W-:Y:S01]  /*6a90*/  @!PT LDS RZ, [RZ] ;  /* 0x00000000fffff984 */ /* 0x000fe20000000800 */
[----:B------:R-:W-:Y:S01]  /*6aa0*/  @!PT LDS RZ, [RZ] ;  /* 0x00000000fffff984 */ /* 0x000fe20000000800 */
[----:B------:R-:W-:Y:S01]  /*6ab0*/  @!PT LDS RZ, [RZ] ;  /* 0x00000000fffff984 */ /* 0x000fe20000000800 */
[----:B------:R1:W-:Y:S06]  /*6ac0*/  LDGSTS.E.BYPASS.128 [R33], [R26.64], P1 ;  /* 0x000000001a217fae */ /* 0x0003ec0008901c4c */
[----:B------:R-:W-:Y:S01]  /*6ad0*/  HMMA.16816.F32 R64, R12, R8, R64 ;  /* 0x000000080c40723c */ /* 0x000fe20000001840 */
[----:B-1----:R-:W-:-:S07]  /*6ae0*/  IMAD R33, R230, 0x8000, R223 ;  /* 0x00008000e6217824 */ /* 0x002fce00078e02df */
[C---:B------:R-:W-:Y:S08]  /*6af0*/  HMMA.16816.F32 R52, R12.reuse, R10, R52 ;  /* 0x0000000a0c34723c */ /* 0x040ff00000001834 */
[C---:B------:R-:W-:Y:S08]  /*6b00*/  HMMA.16816.F32 R40, R12.reuse, R4, R40 ;  /* 0x000000040c28723c */ /* 0x040ff00000001828 */
[C---:B------:R-:W-:Y:S08]  /*6b10*/  HMMA.16816.F32 R36, R12.reuse, R6, R36 ;  /* 0x000000060c24723c */ /* 0x040ff00000001824 */
[C---:B------:R-:W-:Y:S08]  /*6b20*/  HMMA.16816.F32 R44, R12.reuse, R20, R44 ;  /* 0x000000140c2c723c */ /* 0x040ff0000000182c */
[----:B------:R-:W-:Y:S07]  /*6b30*/  HMMA.16816.F32 R72, R12, R22, R72 ;  /* 0x000000160c48723c */ /* 0x000fee0000001848 */
[----:B------:R-:W-:Y:S01]  /*6b40*/  IADD3 R14, P3, R180, UR7, RZ ;  /* 0x00000007b40e7c10 */ /* 0x000fe2000ff7e0ff */
[----:B------:R-:W-:Y:S01]  /*6b50*/  HMMA.16816.F32 R80, R184, R164, R80 ;  /* 0x000000a4b850723c */ /* 0x000fe20000001850 */
[----:B------:R-:W-:-:S02]  /*6b60*/  IADD3 R12, P4, R182, UR7, RZ ;  /* 0x00000007b60c7c10 */ /* 0x000fc4000ff9e0ff */
[----:B------:R-:W-:Y:S02]  /*6b70*/  IADD3.X R15, R179, UR8, RZ, P3, !PT ;  /* 0x00000008b30f7c10 */ /* 0x000fe40009ffe4ff */
[----:B------:R-:W-:Y:S02]  /*6b80*/  IADD3 R2, P3, R188, UR7, RZ ;  /* 0x00000007bc027c10 */ /* 0x000fe4000ff7e0ff */
[----:B------:R-:W-:Y:S01]  /*6b90*/  IMAD R165, R230, 0x8000, R225 ;  /* 0x00008000e6a57824 */ /* 0x000fe200078e02e1 */
[----:B------:R-:W-:Y:S01]  /*6ba0*/  HMMA.16816.F32 R84, R184, R166, R84 ;  /* 0x000000a6b854723c */ /* 0x000fe20000001854 */
[----:B------:R-:W-:Y:S02]  /*6bb0*/  IADD3.X R3, R183, UR8, RZ, P3, !PT ;  /* 0x00000008b7037c10 */ /* 0x000fe40009ffe4ff */
[----:B------:R-:W-:Y:S01]  /*6bc0*/  IADD3 R26, P3, R190, UR7, RZ ;  /* 0x00000007be1a7c10 */ /* 0x000fe2000ff7e0ff */
[----:B------:R1:W-:Y:S01]  /*6bd0*/  LDGSTS.E.BYPASS.128 [R165], [R24.64], P1 ;  /* 0x0000000018a57fae */ /* 0x0003e20008901c4c */
[----:B------:R-:W-:-:S02]  /*6be0*/  IADD3.X R13, R181, UR8, RZ, P4, !PT ;  /* 0x00000008b50d7c10 */ /* 0x000fc4000a7fe4ff */
[----:B------:R-:W-:Y:S01]  /*6bf0*/  IMAD R167, R230, 0x8000, R224 ;  /* 0x00008000e6a77824 */ /* 0x000fe200078e02e0 */
[----:B------:R-:W-:Y:S01]  /*6c00*/  HMMA.16816.F32 R88, R184, R168, R88 ;  /* 0x000000a8b858723c */ /* 0x000fe20000001858 */
[----:B------:R-:W-:-:S03]  /*6c10*/  IADD3.X R27, R189, UR8, RZ, P3, !PT ;  /* 0x00000008bd1b7c10 */ /* 0x000fc60009ffe4ff */
[----:B------:R2:W-:Y:S03]  /*6c20*/  LDGSTS.E.BYPASS.128 [R167], [R14.64], P1 ;  /* 0x000000000ea77fae */ /* 0x0005e60008901c4c */
[----:B------:R-:W-:Y:S01]  /*6c30*/  IMAD R169, R230, 0x8000, R222 ;  /* 0x00008000e6a97824 */ /* 0x000fe200078e02de */
[----:B-1----:R-:W-:Y:S01]  /*6c40*/  IADD3 R24, P4, R192, UR7, RZ ;  /* 0x00000007c0187c10 */ /* 0x002fe2000ff9e0ff */
[----:B------:R1:W-:Y:S01]  /*6c50*/  LDGSTS.E.BYPASS.128 [R33], [R12.64], P1 ;  /* 0x000000000c217fae */ /* 0x0003e20008901c4c */
[----:B------:R-:W-:Y:S01]  /*6c60*/  IMAD R165, R230, 0x8000, R221 ;  /* 0x00008000e6a57824 */ /* 0x000fe200078e02dd */
[----:B------:R-:W-:Y:S01]  /*6c70*/  HMMA.16816.F32 R132, R28, R16, R132 ;  /* 0x000000101c84723c */ /* 0x000fe20000001884 */
[----:B------:R-:W-:Y:S01]  /*6c80*/  IADD3.X R25, R191, UR8, RZ, P4, !PT ;  /* 0x00000008bf197c10 */ /* 0x000fe2000a7fe4ff */
[----:B------:R3:W-:Y:S01]  /*6c90*/  LDGSTS.E.BYPASS.128 [R169], [R2.64], P1 ;  /* 0x0000000002a97fae */ /* 0x0007e20008901c4c */
[----:B--2---:R-:W-:Y:S01]  /*6ca0*/  IADD3 R14, P3, R194, UR7, RZ ;  /* 0x00000007c20e7c10 */ /* 0x004fe2000ff7e0ff */
[----:B------:R-:W-:-:S02]  /*6cb0*/  IMAD R167, R230, 0x8000, R220 ;  /* 0x00008000e6a77824 */ /* 0x000fc400078e02dc */
[----:B------:R2:W-:Y:S02]  /*6cc0*/  LDGSTS.E.BYPASS.128 [R165], [R26.64], P1 ;  /* 0x000000001aa57fae */ /* 0x0005e40008901c4c */
[C---:B------:R-:W-:Y:S01]  /*6cd0*/  HMMA.16816.F32 R128, R28.reuse, R18, R128 ;  /* 0x000000121c80723c */ /* 0x040fe20000001880 */
[----:B------:R-:W-:Y:S01]  /*6ce0*/  IADD3.X R15, R193, UR8, RZ, P3, !PT ;  /* 0x00000008c10f7c10 */ /* 0x000fe20009ffe4ff */
[----:B-1----:R-:W-:Y:S01]  /*6cf0*/  IMAD R33, R230, 0x8000, R219 ;  /* 0x00008000e6217824 */ /* 0x002fe200078e02db */
[----:B------:R1:W-:Y:S01]  /*6d00*/  LDGSTS.E.BYPASS.128 [R167], [R24.64], P1 ;  /* 0x0000000018a77fae */ /* 0x0003e20008901c4c */
[----:B------:R-:W-:Y:S02]  /*6d10*/  IADD3 R12, P4, R200, UR7, RZ ;  /* 0x00000007c80c7c10 */ /* 0x000fe4000ff9e0ff */
[----:B---3--:R-:W-:Y:S01]  /*6d20*/  IADD3 R2, P3, R196, UR7, RZ ;  /* 0x00000007c4027c10 */ /* 0x008fe2000ff7e0ff */
[----:B------:R3:W-:Y:S01]  /*6d30*/  LDGSTS.E.BYPASS.128 [R33], [R14.64], P1 ;  /* 0x000000000e217fae */ /* 0x0007e20008901c4c */
[----:B------:R-:W-:Y:S01]  /*6d40*/  HMMA.16816.F32 R124, R28, R8, R124 ;  /* 0x000000081c7c723c */ /* 0x000fe2000000187c */
[----:B------:R-:W-:-:S02]  /*6d50*/  IADD3.X R13, R199, UR8, RZ, P4, !PT ;  /* 0x00000008c70d7c10 */ /* 0x000fc4000a7fe4ff */
[----:B------:R-:W-:Y:S01]  /*6d60*/  IADD3.X R3, R195, UR8, RZ, P3, !PT ;  /* 0x00000008c3037c10 */ /* 0x000fe20009ffe4ff */
[--C-:B--2---:R-:W-:Y:S01]  /*6d70*/  IMAD.IADD R165, R223, 0x1, R32.reuse ;  /* 0x00000001dfa57824 */ /* 0x104fe200078e0220 */
[----:B------:R-:W-:Y:S01]  /*6d80*/  IADD3 R26, P3, R198, UR7, RZ ;  /* 0x00000007c61a7c10 */ /* 0x000fe2000ff7e0ff */
[----:B------:R-:W0:Y:S01]  /*6d90*/  LDGDEPBAR ;  /* 0x00000000000079af */ /* 0x000e220000000000 */
[----:B-1----:R-:W-:Y:S01]  /*6da0*/  IADD3 R24, P5, R202, UR7, RZ ;  /* 0x00000007ca187c10 */ /* 0x002fe2000ffbe0ff */
[C---:B------:R-:W-:Y:S01]  /*6db0*/  HMMA.16816.F32 R120, R28.reuse, R10, R120 ;  /* 0x0000000a1c78723c */ /* 0x040fe20000001878 */
[----:B------:R-:W-:Y:S01]  /*6dc0*/  IADD3.X R27, R197, UR8, RZ, P3, !PT ;  /* 0x00000008c51b7c10 */ /* 0x000fe20009ffe4ff */
[----:B------:R-:W-:Y:S01]  /*6dd0*/  UIADD3 UR7, UP1, UR7, 0x80, URZ ;  /* 0x0000008007077890 */ /* 0x000fe2000ff3e03f */
[----:B---3--:R-:W-:Y:S01]  /*6de0*/  IMAD.IADD R15, R225, 0x1, R32 ;  /* 0x00000001e10f7824 */ /* 0x008fe200078e0220 */
[----:B------:R-:W-:Y:S02]  /*6df0*/  IADD3.X R25, R201, UR8, RZ, P5, !PT ;  /* 0x00000008c9197c10 */ /* 0x000fe4000affe4ff */
[----:B------:R-:W-:Y:S01]  /*6e00*/  ISETP.LE.AND P3, PT, R218, UR6, PT ;  /* 0x00000006da007c0c */ /* 0x000fe2000bf63270 */
[----:B------:R-:W-:Y:S01]  /*6e10*/  UIADD3.X UR8, URZ, UR8, URZ, UP1, !UPT ;  /* 0x000000083f087290 */ /* 0x000fe20008ffe43f */
[----:B------:R-:W-:Y:S01]  /*6e20*/  HMMA.16816.F32 R116, R28, R4, R116 ;  /* 0x000000041c74723c */ /* 0x000fe20000001874 */
[----:B------:R-:W-:-:S02]  /*6e30*/  PRMT R33, RZ, 0x5140, R35 ;  /* 0x00005140ff217816 */ /* 0x000fc40000000023 */
[----:B------:R-:W-:-:S05]  /*6e40*/  PRMT R35, RZ, 0x7362, R35 ;  /* 0x00007362ff237816 */ /* 0x000fca0000000023 */
[C---:B------:R-:W-:Y:S08]  /*6e50*/  HMMA.16816.F32 R112, R28.reuse, R6, R112 ;  /* 0x000000061c70723c */ /* 0x040ff00000001870 */
[C---:B------:R-:W-:Y:S08]  /*6e60*/  HMMA.16816.F32 R108, R28.reuse, R20, R108 ;  /* 0x000000141c6c723c */ /* 0x040ff0000000186c */
[----:B------:R-:W-:Y:S07]  /*6e70*/  HMMA.16816.F32 R104, R28, R22, R104 ;  /* 0x000000161c68723c */ /* 0x000fee0000001868 */
[--C-:B------:R-:W-:Y:S01]  /*6e80*/  IMAD.IADD R29, R226, 0x1, R32.reuse ;  /* 0x00000001e21d7824 */ /* 0x100fe200078e0220 */
[----:B------:R-:W-:Y:S01]  /*6e90*/  HMMA.16816.F32 R100, R184, R174, R100 ;  /* 0x000000aeb864723c */ /* 0x000fe20000001864 */
[----:B------:R-:W-:Y:S01]  /*6ea0*/  IMAD.IADD R31, R224, 0x1, R32 ;  /* 0x00000001e01f7824 */ /* 0x000fe200078e0220 */
[----:B------:R-:W-:-:S02]  /*6eb0*/  PRMT R32, RZ, 0x5140, R34 ;  /* 0x00005140ff207816 */ /* 0x000fc40000000022 */
[----:B------:R1:W-:Y:S01]  /*6ec0*/  LDGSTS.E.BYPASS.128 [R29], [R2.64], P1 ;  /* 0x00000000021d7fae */ /* 0x0003e20008901c4c */
[----:B------:R-:W-:-:S03]  /*6ed0*/  PRMT R34, RZ, 0x7362, R34 ;  /* 0x00007362ff227816 */ /* 0x000fc60000000022 */
[----:B------:R1:W-:Y:S01]  /*6ee0*/  LDGSTS.E.BYPASS.128 [R15], [R26.64], P1 ;  /* 0x000000001a0f7fae */ /* 0x0003e20008901c4c */
[C---:B------:R-:W-:Y:S03]  /*6ef0*/  HMMA.16816.F32 R96, R184.reuse, R172, R96 ;  /* 0x000000acb860723c */ /* 0x040fe60000001860 */
[----:B------:R1:W-:Y:S04]  /*6f00*/  LDGSTS.E.BYPASS.128 [R31], [R12.64], P1 ;  /* 0x000000000c1f7fae */ /* 0x0003e80008901c4c */
[----:B------:R1:W-:Y:S01]  /*6f10*/  LDGSTS.E.BYPASS.128 [R165], [R24.64], P1 ;  /* 0x0000000018a57fae */ /* 0x0003e20008901c4c */
[----:B------:R-:W-:Y:S01]  /*6f20*/  HMMA.16816.F32 R92, R184, R170, R92 ;  /* 0x000000aab85c723c */ /* 0x000fe2000000185c */
[----:B------:R-:W-:-:S02]  /*6f30*/  PLOP3.LUT P1, PT, P0, PT, PT, 0x80, 0x0 ;  /* 0x000000000000781c */ /* 0x000fc4000072f070 */
[----:B------:R-:W0:Y:S01]  /*6f40*/  LDGDEPBAR ;  /* 0x00000000000079af */ /* 0x000e220000000000 */
[----:B------:R-:W-:-:S04]  /*6f50*/  PLOP3.LUT P0, PT, P2, PT, PT, 0x8, 0x0 ;  /* 0x000000000000781c */ /* 0x000fc8000170e170 */
[C---:B------:R-:W-:Y:S08]  /*6f60*/  HMMA.16816.F32 R100, R32.reuse, R16, R100 ;  /* 0x000000102064723c */ /* 0x040ff00000001864 */
[C---:B------:R-:W-:Y:S08]  /*6f70*/  HMMA.16816.F32 R96, R32.reuse, R18, R96 ;  /* 0x000000122060723c */ /* 0x040ff00000001860 */
[----:B------:R-:W-:Y:S01]  /*6f80*/  HMMA.16816.F32 R92, R32, R8, R92 ;  /* 0x00000008205c723c */ /* 0x000fe2000000185c */
[----:B------:R-:W-:-:S07]  /*6f90*/  DEPBAR.LE SB0, 0x2 ;  /* 0x000080800000791a */ /* 0x000fce0000000000 */
[C---:B------:R-:W-:Y:S08]  /*6fa0*/  HMMA.16816.F32 R88, R32.reuse, R10, R88 ;  /* 0x0000000a2058723c */ /* 0x040ff00000001858 */
[C---:B------:R-:W-:Y:S08]  /*6fb0*/  HMMA.16816.F32 R84, R32.reuse, R4, R84 ;  /* 0x000000042054723c */ /* 0x040ff00000001854 */
[C---:B------:R-:W-:Y:S08]  /*6fc0*/  HMMA.16816.F32 R80, R32.reuse, R6, R80 ;  /* 0x000000062050723c */ /* 0x040ff00000001850 */
[C---:B------:R-:W-:Y:S08]  /*6fd0*/  HMMA.16816.F32 R68, R32.reuse, R20, R68 ;  /* 0x000000142044723c */ /* 0x040ff00000001844 */
[----:B------:R-:W-:Y:S01]  /*6fe0*/  HMMA.16816.F32 R56, R32, R22, R56 ;  /* 0x000000162038723c */ /* 0x000fe20000001838 */
[----:B------:R-:W-:Y:S06]  /*6ff0*/  BAR.SYNC.DEFER_BLOCKING 0x0 ;  /* 0x0000000000007b1d */ /* 0x000fec0000010000 */
[----:B-1----:R-:W-:Y:S01]  /*7000*/  @P3 CALL.REL.NOINC `(.L_x_2) ;  /* 0x0000001000003944 */ /* 0x002fe20003c00000 */
[----:B------:R-:W-:Y:S05]  /*7010*/  BRA `(.L_x_3) ;  /* 0xffffb39000007947 */ /* 0x000fea000383ffff */
.L_x_2:
[----:B------:R-:W-:-:S04]  /*7020*/  NOP ;  /* 0x0000000000007918 */ /* 0x000fc80000000000 */
[----:B------:R-:W-:-:S12]  /*7030*/  NOP ;  /* 0x0000000000007918 */ /* 0x000fd80000000000 */
[----:B------:R-:W-:Y:S02]  /*7040*/  F2FP.PACK_AB R58, R59, R58 ;  /* 0x0000003a3b3a723e */ /* 0x000fe400000000ff */
[----:B------:R-:W-:-:S02]  /*7050*/  F2FP.PACK_AB R56, R57, R56 ;  /* 0x000000383938723e */ /* 0x000fc400000000ff */
[----:B------:R-:W-:Y:S02]  /*7060*/  F2FP.PACK_AB R70, R71, R70 ;  /* 0x000000464746723e */ /* 0x000fe400000000ff */
[----:B------:R-:W-:Y:S02]  /*7070*/  F2FP.PACK_AB R68, R69, R68 ;  /* 0x000000444544723e */ /* 0x000fe400000000ff */
[----:B------:R-:W-:Y:S02]  /*7080*/  F2FP.PACK_AB R82, R83, R82 ;  /* 0x000000525352723e */ /* 0x000fe400000000ff */
[----:B------:R-:W-:Y:S02]  /*7090*/  F2FP.PACK_AB R80, R81, R80 ;  /* 0x000000505150723e */ /* 0x000fe400000000ff */
        /* <DEDUP_REMOVED lines=58> */
.L_x_1:
[----:B------:R-:W-:-:S04]  /*7440*/  DEPBAR.LE SB0, 0x0 ;  /* 0x000080000000791a */ /* 0x000fc80000000000 */
[----:B------:R-:W-:Y:S01]  /*7450*/  SHF.R.U32.HI R0, RZ, 0x2, R206 ;  /* 0x00000002ff007819 */ /* 0x000fe200000116ce */
[----:B------:R-:W-:Y:S01]  /*7460*/  IMAD.SHL.U32 R2, R229, 0x2, RZ ;  /* 0x00000002e5027824 */ /* 0x000fe200078e00ff */
[----:B------:R-:W-:Y:S01]  /*7470*/  LOP3.LUT R207, R207, 0x6, R228, 0xf8, !PT ;  /* 0x00000006cfcf7812 */ /* 0x000fe200078ef8e4 */
[----:B------:R-:W-:Y:S01]  /*7480*/  IMAD.MOV.U32 R63, RZ, RZ, c[0x0][0x18c] ;  /* 0x00006300ff3f7624 */ /* 0x000fe200078e00ff */
[----:B------:R-:W-:Y:S01]  /*7490*/  LOP3.LUT R0, R0, 0x37, RZ, 0xc0, !PT ;  /* 0x0000003700007812 */ /* 0x000fe200078ec0ff */
[----:B------:R-:W-:Y:S01]  /*74a0*/  IMAD.MOV.U32 R65, RZ, RZ, 0x2 ;  /* 0x00000002ff417424 */ /* 0x000fe200078e00ff */
[----:B------:R-:W-:Y:S01]  /*74b0*/  SHF.R.U32.HI R3, RZ, 0x4, R206 ;  /* 0x00000004ff037819 */ /* 0x000fe200000116ce */
[----:B------:R-:W-:Y:S01]  /*74c0*/  IMAD.SHL.U32 R206, R206, 0x8, RZ ;  /* 0x00000008cece7824 */ /* 0x000fe200078e00ff */
[----:B------:R-:W-:Y:S01]  /*74d0*/  LOP3.LUT R209, R209, 0xe, R2, 0xf8, !PT ;  /* 0x0000000ed1d17812 */ /* 0x000fe200078ef802 */
[----:B------:R-:W-:Y:S01]  /*74e0*/  IMAD R0, R0, 0x88, R207 ;  /* 0x0000008800007824 */ /* 0x000fe200078e02cf */
[----:B------:R-:W-:-:S02]  /*74f0*/  SGXT.U32 R3, R3, 0x4 ;  /* 0x000000040303781a */ /* 0x000fc40000000000 */
[----:B------:R-:W-:Y:S01]  /*7500*/  LOP3.LUT R206, R206, 0x78, RZ, 0xc0, !PT ;  /* 0x00000078cece7812 */ /* 0x000fe200078ec0ff */
[----:B------:R-:W-:Y:S01]  /*7510*/  IMAD.SHL.U32 R59, R0, 0x2, RZ ;  /* 0x00000002003b7824 */ /* 0x000fe200078e00ff */
[----:B------:R-:W-:Y:S01]  /*7520*/  BAR.SYNC.DEFER_BLOCKING 0x0 ;  /* 0x0000000000007b1d */ /* 0x000fe20000010000 */
[----:B------:R-:W-:Y:S02]  /*7530*/  LOP3.LUT R204, R3, R204, RZ, 0xfc, !PT ;  /* 0x000000cc03cc7212 */ /* 0x000fe400078efcff */
[----:B------:R-:W-:Y:S01]  /*7540*/  IMAD R209, R209, 0x88, R206 ;  /* 0x00000088d1d17824 */ /* 0x000fe200078e02ce */
[----:B------:R-:W-:Y:S02]  /*7550*/  LOP3.LUT R203, R203, R206, RZ, 0xfc, !PT ;  /* 0x000000cecbcb7212 */ /* 0x000fe400078efcff */
[----:B------:R-:W-:Y:S01]  /*7560*/  LOP3.LUT R2, R204, 0x10, RZ, 0xfc, !PT ;  /* 0x00000010cc027812 */ /* 0x000fe200078efcff */
[----:B------:R-:W-:Y:S01]  /*7570*/  IMAD.SHL.U32 R209, R209, 0x2, RZ ;  /* 0x00000002d1d17824 */ /* 0x000fe200078e00ff */
[----:B------:R-:W-:-:S02]  /*7580*/  ISETP.GE.AND P0, PT, R203, c[0x0][0x17c], PT ;  /* 0x00005f00cb007a0c */ /* 0x000fc40003f06270 */
[----:B------:R-:W-:Y:S02]  /*7590*/  LOP3.LUT R0, R204, 0x20, RZ, 0xfc, !PT ;  /* 0x00000020cc007812 */ /* 0x000fe400078efcff */
[----:B------:R-:W-:Y:S02]  /*75a0*/  ISETP.LT.AND P2, PT, R2, c[0x0][0x178], !P0 ;  /* 0x00005e0002007a0c */ /* 0x000fe40004741270 */
[----:B------:R-:W-:Y:S02]  /*75b0*/  LOP3.LUT R2, R204, 0x40, RZ, 0xfc, !PT ;  /* 0x00000040cc027812 */ /* 0x000fe400078efcff */
[----:B------:R-:W-:Y:S02]  /*75c0*/  ISETP.LT.AND P1, PT, R0, c[0x0][0x178], !P0 ;  /* 0x00005e0000007a0c */ /* 0x000fe40004721270 */
[----:B------:R-:W-:Y:S02]  /*75d0*/  LOP3.LUT R0, R204, 0x50, RZ, 0xfc, !PT ;  /* 0x00000050cc007812 */ /* 0x000fe400078efcff */
[----:B------:R-:W-:Y:S01]  /*75e0*/  ISETP.LT.AND P5, PT, R2, c[0x0][0x178], !P0 ;  /* 0x00005e0002007a0c */ /* 0x000fe200047a1270 */
[C---:B------:R-:W-:Y:S01]  /*75f0*/  IMAD R2, R204.reuse, c[0x0][0x18c], RZ ;  /* 0x00006300cc027a24 */ /* 0x040fe200078e02ff */
[----:B------:R-:W-:Y:S01]  /*7600*/  LOP3.LUT R3, R204, 0x30, RZ, 0xfc, !PT ;  /* 0x00000030cc037812 */ /* 0x000fe200078efcff */
[----:B------:R-:W-:Y:S01]  /*7610*/  STS [R59], R60 ;  /* 0x0000003c3b007388 */ /* 0x000fe20000000800 */
[----:B------:R-:W-:Y:S01]  /*7620*/  ISETP.LT.AND P4, PT, R0, c[0x0][0x178], !P0 ;  /* 0x00005e0000007a0c */ /* 0x000fe20004781270 */
[----:B------:R-:W-:Y:S01]  /*7630*/  IMAD R0, R63, 0x10, R2 ;  /* 0x000000103f007824 */ /* 0x000fe200078e0202 */
[----:B------:R-:W-:Y:S01]  /*7640*/  ISETP.LT.AND P6, PT, R3, c[0x0][0x178], !P0 ;  /* 0x00005e0003007a0c */ /* 0x000fe200047c1270 */
[----:B------:R-:W-:Y:S01]  /*7650*/  STS [R59+0x880], R62 ;  /* 0x0008803e3b007388 */ /* 0x000fe20000000800 */
[----:B------:R-:W-:Y:S01]  /*7660*/  IMAD.WIDE R2, R2, R65, c[0x0][0x170] ;  /* 0x00005c0002027625 */ /* 0x000fe200078e0241 */
[----:B------:R-:W-:-:S02]  /*7670*/  ISETP.LT.AND P3, PT, R204, c[0x0][0x178], !P0 ;  /* 0x00005e00cc007a0c */ /* 0x000fc40004761270 */
[----:B------:R-:W-:Y:S01]  /*7680*/  STS [R59+0x20], R48 ;  /* 0x000020303b007388 */ /* 0x000fe20000000800 */
[----:B------:R-:W-:-:S03]  /*7690*/  IMAD R57, R63, 0x10, R0 ;  /* 0x000000103f397824 */ /* 0x000fc600078e0200 */
[----:B------:R-:W-:Y:S04]  /*76a0*/  STS [R59+0x8a0], R50 ;  /* 0x0008a0323b007388 */ /* 0x000fe80000000800 */
[----:B------:R-:W-:Y:S04]  /*76b0*/  STS [R59+0x40], R64 ;  /* 0x000040403b007388 */ /* 0x000fe80000000800 */
[----:B------:R-:W-:Y:S04]  /*76c0*/  STS [R59+0x8c0], R66 ;  /* 0x0008c0423b007388 */ /* 0x000fe80000000800 */
[----:B------:R1:W-:Y:S04]  /*76d0*/  STS [R59+0x60], R52 ;  /* 0x000060343b007388 */ /* 0x0003e80000000800 */
[----:B------:R2:W-:Y:S04]  /*76e0*/  STS [R59+0x8e0], R54 ;  /* 0x0008e0363b007388 */ /* 0x0005e80000000800 */
[----:B------:R-:W-:Y:S01]  /*76f0*/  STS [R59+0x80], R40 ;  /* 0x000080283b007388 */ /* 0x000fe20000000800 */
[----:B-1----:R-:W-:-:S03]  /*7700*/  IMAD.WIDE R52, R57, R65, c[0x0][0x170] ;  /* 0x00005c0039347625 */ /* 0x002fc600078e0241 */
[----:B------:R-:W-:Y:S01]  /*7710*/  STS [R59+0x900], R42 ;  /* 0x0009002a3b007388 */ /* 0x000fe20000000800 */
[----:B--2---:R-:W-:-:S03]  /*7720*/  IMAD.WIDE R54, R203, 0x2, R2 ;  /* 0x00000002cb367825 */ /* 0x004fc600078e0202 */
[----:B------:R-:W-:Y:S01]  /*7730*/  STS [R59+0xa0], R36 ;  /* 0x0000a0243b007388 */ /* 0x000fe20000000800 */
[----:B------:R-:W-:Y:S01]  /*7740*/  IMAD.WIDE R2, R0, R65, c[0x0][0x170] ;  /* 0x00005c0000027625 */ /* 0x000fe200078e0241 */
[----:B------:R-:W-:Y:S02]  /*7750*/  LOP3.LUT R0, R204, 0x60, RZ, 0xfc, !PT ;  /* 0x00000060cc007812 */ /* 0x000fe400078efcff */
[----:B------:R-:W-:Y:S01]  /*7760*/  STS [R59+0x920], R38 ;  /* 0x000920263b007388 */ /* 0x000fe20000000800 */
[----:B------:R-:W-:-:S03]  /*7770*/  IMAD R57, R63, 0x10, R57 ;  /* 0x000000103f397824 */ /* 0x000fc600078e0239 */
[----:B------:R-:W-:Y:S01]  /*7780*/  STS [R59+0xc0], R44 ;  /* 0x0000c02c3b007388 */ /* 0x000fe20000000800 */
[----:B------:R-:W-:-:S03]  /*7790*/  IMAD.WIDE R60, R203, 0x2, R2 ;  /* 0x00000002cb3c7825 */ /* 0x000fc600078e0202 */
[----:B------:R-:W-:Y:S01]  /*77a0*/  STS [R59+0x940], R46 ;  /* 0x0009402e3b007388 */ /* 0x000fe20000000800 */
[----:B------:R-:W-:-:S03]  /*77b0*/  IMAD.WIDE R2, R57, R65, c[0x0][0x170] ;  /* 0x00005c0039027625 */ /* 0x000fc600078e0241 */
[----:B------:R-:W-:Y:S01]  /*77c0*/  STS [R59+0xe0], R72 ;  /* 0x0000e0483b007388 */ /* 0x000fe20000000800 */
[----:B------:R-:W-:Y:S02]  /*77d0*/  IMAD R57, R63, 0x10, R57 ;  /* 0x000000103f397824 */ /* 0x000fe400078e0239 */
[----:B------:R-:W-:Y:S01]  /*77e0*/  IMAD.WIDE R52, R203, 0x2, R52 ;  /* 0x00000002cb347825 */ /* 0x000fe200078e0234 */
[----:B------:R-:W-:Y:S04]  /*77f0*/  STS [R59+0x960], R74 ;  /* 0x0009604a3b007388 */ /* 0x000fe80000000800 */
[----:B------:R-:W-:Y:S06]  /*7800*/  BAR.SYNC.DEFER_BLOCKING 0x0 ;  /* 0x0000000000007b1d */ /* 0x000fec0000010000 */
[----:B------:R-:W1:Y:S04]  /*7810*/  LDS.128 R16, [R209] ;  /* 0x00000000d1107984 */ /* 0x000e680000000c00 */
[----:B------:R-:W2:Y:S04]  /*7820*/  LDS.128 R8, [R209+0x1100] ;  /* 0x00110000d1087984 */ /* 0x000ea80000000c00 */
[----:B------:R-:W3:Y:S04]  /*7830*/  LDS.128 R12, [R209+0x2200] ;  /* 0x00220000d10c7984 */ /* 0x000ee80000000c00 */
[----:B------:R-:W4:Y:S04]  /*7840*/  LDS.128 R4, [R209+0x3300] ;  /* 0x00330000d1047984 */ /* 0x000f280000000c00 */
[----:B------:R-:W-:Y:S06]  /*7850*/  BAR.SYNC.DEFER_BLOCKING 0x0 ;  /* 0x0000000000007b1d */ /* 0x000fec0000010000 */
[----:B------:R-:W-:Y:S04]  /*7860*/  STS [R59], R76 ;  /* 0x0000004c3b007388 */ /* 0x000fe80000000800 */
[----:B------:R-:W-:Y:S04]  /*7870*/  STS [R59+0x880], R78 ;  /* 0x0008804e3b007388 */ /* 0x000fe80000000800 */
        /* <DEDUP_REMOVED lines=14> */
[----:B------:R-:W-:Y:S06]  /*7960*/  BAR.SYNC.DEFER_BLOCKING 0x0 ;  /* 0x0000000000007b1d */ /* 0x000fec0000010000 */
[----:B------:R-:W1:Y:S04]  /*7970*/  LDS.128 R44, [R209] ;  /* 0x00000000d12c7984 */ /* 0x000e680000000c00 */
[----:B------:R-:W1:Y:S04]  /*7980*/  LDS.128 R32, [R209+0x1100] ;  /* 0x00110000d1207984 */ /* 0x000e680000000c00 */
[----:B------:R-:W1:Y:S04]  /*7990*/  LDS.128 R36, [R209+0x2200] ;  /* 0x00220000d1247984 */ /* 0x000e680000000c00 */
[----:B------:R-:W1:Y:S04]  /*79a0*/  LDS.128 R20, [R209+0x3300] ;  /* 0x00330000d1147984 */ /* 0x000e680000000c00 */
        /* <DEDUP_REMOVED lines=40> */
[----:B-1----:R1:W-:Y:S01]  /*7c30*/  @P3 STG.E.128 [R54.64], R16 ;  /* 0x0000001036003986 */ /* 0x0023e2000c101d0c */
[----:B------:R-:W-:-:S02]  /*7c40*/  ISETP.LT.AND P3, PT, R0, c[0x0][0x178], !P0 ;  /* 0x00005e0000007a0c */ /* 0x000fc40004761270 */
[----:B------:R-:W-:Y:S01]  /*7c50*/  LOP3.LUT R0, R204, 0x70, RZ, 0xfc, !PT ;  /* 0x00000070cc007812 */ /* 0x000fe200078efcff */
[----:B--2---:R2:W-:Y:S03]  /*7c60*/  @P2 STG.E.128 [R60.64], R8 ;  /* 0x000000083c002986 */ /* 0x0045e6000c101d0c */
[----:B------:R-:W-:Y:S01]  /*7c70*/  ISETP.LT.AND P2, PT, R0, c[0x0][0x178], !P0 ;  /* 0x00005e0000007a0c */ /* 0x000fe20004741270 */
[----:B---3--:R-:W-:Y:S01]  /*7c80*/  @P1 STG.E.128 [R52.64], R12 ;  /* 0x0000000c34001986 */ /* 0x008fe2000c101d0c */
[----:B------:R-:W-:-:S03]  /*7c90*/  LOP3.LUT R0, R204, 0x80, RZ, 0xfc, !PT ;  /* 0x00000080cc007812 */ /* 0x000fc600078efcff */
[----:B------:R-:W3:Y:S01]  /*7ca0*/  LDS.128 R52, [R209] ;  /* 0x00000000d1347984 */ /* 0x000ee20000000c00 */
[----:B------:R-:W-:Y:S02]  /*7cb0*/  ISETP.LT.AND P1, PT, R0, c[0x0][0x178], !P0 ;  /* 0x00005e0000007a0c */ /* 0x000fe40004721270 */
[----:B------:R-:W-:Y:S01]  /*7cc0*/  LOP3.LUT R0, R204, 0x90, RZ, 0xfc, !PT ;  /* 0x00000090cc007812 */ /* 0x000fe200078efcff */
[----:B------:R-:W-:Y:S01]  /*7cd0*/  LDS.128 R68, [R209+0x2200] ;  /* 0x00220000d1447984 */ /* 0x000fe20000000c00 */
[----:B-1----:R-:W-:-:S04]  /*7ce0*/  IMAD.WIDE R16, R203, 0x2, R2 ;  /* 0x00000002cb107825 */ /* 0x002fc800078e0202 */
[----:B------:R-:W-:Y:S01]  /*7cf0*/  IMAD.WIDE R2, R57, R65, c[0x0][0x170] ;  /* 0x00005c0039027625 */ /* 0x000fe200078e0241 */
[----:B----4-:R1:W-:Y:S01]  /*7d00*/  @P6 STG.E.128 [R16.64], R4 ;  /* 0x0000000410006986 */ /* 0x0103e2000c101d0c */
[----:B------:R-:W-:Y:S02]  /*7d10*/  ISETP.LT.AND P6, PT, R0, c[0x0][0x178], !P0 ;  /* 0x00005e0000007a0c */ /* 0x000fe400047c1270 */
[----:B------:R-:W-:Y:S01]  /*7d20*/  IMAD R57, R63, 0x10, R57 ;  /* 0x000000103f397824 */ /* 0x000fe200078e0239 */
[----:B------:R-:W-:Y:S01]  /*7d30*/  LOP3.LUT R0, R204, 0xa0, RZ, 0xfc, !PT ;  /* 0x000000a0cc007812 */ /* 0x000fe200078efcff */
[----:B--2---:R-:W-:-:S04]  /*7d40*/  IMAD.WIDE R10, R203, 0x2, R2 ;  /* 0x00000002cb0a7825 */ /* 0x004fc800078e0202 */
[----:B------:R-:W-:Y:S01]  /*7d50*/  IMAD R18, R63, 0x10, R57 ;  /* 0x000000103f127824 */ /* 0x000fe200078e0239 */
[----:B------:R2:W-:Y:S01]  /*7d60*/  @P5 STG.E.128 [R10.64], R44 ;  /* 0x0000002c0a005986 */ /* 0x0005e2000c101d0c */
[-C--:B------:R-:W-:Y:S01]  /*7d70*/  IMAD.WIDE R2, R57, R65.reuse, c[0x0][0x170] ;  /* 0x00005c0039027625 */ /* 0x080fe200078e0241 */
[----:B------:R-:W-:Y:S02]  /*7d80*/  ISETP.LT.AND P5, PT, R0, c[0x0][0x178], !P0 ;  /* 0x00005e0000007a0c */ /* 0x000fe400047a1270 */
[----:B------:R-:W4:Y:S01]  /*7d90*/  LDS.128 R56, [R209+0x1100] ;  /* 0x00110000d1387984 */ /* 0x000f220000000c00 */
[----:B------:R-:W-:Y:S01]  /*7da0*/  IMAD.WIDE R8, R18, R65, c[0x0][0x170] ;  /* 0x00005c0012087625 */ /* 0x000fe200078e0241 */
[----:B------:R-:W-:-:S03]  /*7db0*/  LOP3.LUT R0, R204, 0xb0, RZ, 0xfc, !PT ;  /* 0x000000b0cc007812 */ /* 0x000fc600078efcff */
[----:B------:R-:W-:Y:S02]  /*7dc0*/  IMAD R18, R63, 0x10, R18 ;  /* 0x000000103f127824 */ /* 0x000fe400078e0212 */
[----:B-1----:R-:W-:-:S04]  /*7dd0*/  IMAD.WIDE R4, R203, 0x2, R2 ;  /* 0x00000002cb047825 */ /* 0x002fc800078e0202 */
[C---:B------:R-:W-:Y:S01]  /*7de0*/  IMAD R12, R63.reuse, 0x10, R18 ;  /* 0x000000103f0c7824 */ /* 0x040fe200078e0212 */
[----:B------:R1:W-:Y:S01]  /*7df0*/  @P4 STG.E.128 [R4.64], R32 ;  /* 0x0000002004004986 */ /* 0x0003e2000c101d0c */
[----:B------:R-:W-:Y:S01]  /*7e00*/  IMAD.WIDE R2, R18, R65, c[0x0][0x170] ;  /* 0x00005c0012027625 */ /* 0x000fe200078e0241 */
[----:B------:R-:W-:Y:S02]  /*7e10*/  ISETP.LT.AND P4, PT, R0, c[0x0][0x178], !P0 ;  /* 0x00005e0000007a0c */ /* 0x000fe40004781270 */
[C---:B------:R-:W-:Y:S01]  /*7e20*/  LOP3.LUT R0, R204.reuse, 0xd0, RZ, 0xfc, !PT ;  /* 0x000000d0cc007812 */ /* 0x040fe200078efcff */
[----:B--2---:R-:W-:Y:S01]  /*7e30*/  IMAD R11, R63, 0x10, R12 ;  /* 0x000000103f0b7824 */ /* 0x004fe200078e020c */
[----:B------:R-:W-:Y:S01]  /*7e40*/  LOP3.LUT R10, R204, 0xc0, RZ, 0xfc, !PT ;  /* 0x000000c0cc0a7812 */ /* 0x000fe200078efcff */
[----:B------:R-:W-:-:S04]  /*7e50*/  IMAD.WIDE R6, R203, 0x2, R2 ;  /* 0x00000002cb067825 */ /* 0x000fc800078e0202 */
[----:B------:R-:W-:Y:S02]  /*7e60*/  IMAD R16, R63, 0x10, R11 ;  /* 0x000000103f107824 */ /* 0x000fe400078e020b */
[----:B------:R-:W-:-:S04]  /*7e70*/  IMAD.WIDE R8, R203, 0x2, R8 ;  /* 0x00000002cb087825 */ /* 0x000fc800078e0208 */
[-C--:B------:R-:W-:Y:S01]  /*7e80*/  IMAD.WIDE R2, R12, R65.reuse, c[0x0][0x170] ;  /* 0x00005c000c027625 */ /* 0x080fe200078e0241 */
[----:B------:R2:W-:Y:S01]  /*7e90*/  @P3 STG.E.128 [R8.64], R36 ;  /* 0x0000002408003986 */ /* 0x0005e2000c101d0c */
[----:B------:R-:W-:Y:S02]  /*7ea0*/  ISETP.LT.AND P3, PT, R10, c[0x0][0x178], !P0 ;  /* 0x00005e000a007a0c */ /* 0x000fe40004761270 */
[----:B-1----:R-:W-:Y:S01]  /*7eb0*/  IMAD R4, R63, 0x10, R16 ;  /* 0x000000103f047824 */ /* 0x002fe200078e0210 */
[----:B------:R1:W-:Y:S01]  /*7ec0*/  @P2 STG.E.128 [R6.64], R20 ;  /* 0x0000001406002986 */ /* 0x0003e2000c101d0c */
[----:B------:R-:W-:Y:S01]  /*7ed0*/  IMAD.WIDE R12, R203, 0x2, R2 ;  /* 0x00000002cb0c7825 */ /* 0x000fe200078e0202 */
[----:B------:R-:W-:Y:S02]  /*7ee0*/  ISETP.LT.AND P2, PT, R0, c[0x0][0x178], !P0 ;  /* 0x00005e0000007a0c */ /* 0x000fe40004741270 */
[C---:B------:R-:W-:Y:S01]  /*7ef0*/  LOP3.LUT R0, R204.reuse, 0xe0, RZ, 0xfc, !PT ;  /* 0x000000e0cc007812 */ /* 0x040fe200078efcff */
[----:B------:R-:W-:Y:S01]  /*7f00*/  IMAD.WIDE R2, R11, R65, c[0x0][0x170] ;  /* 0x00005c000b027625 */ /* 0x000fe200078e0241 */
[----:B------:R1:W-:Y:S01]  /*7f10*/  @P1 STG.E.128 [R12.64], R48 ;  /* 0x000000300c001986 */ /* 0x0003e2000c101d0c */
[----:B------:R-:W-:-:S02]  /*7f20*/  LOP3.LUT R204, R204, 0xf0, RZ, 0xfc, !PT ;  /* 0x000000f0cccc7812 */ /* 0x000fc400078efcff */
[----:B------:R-:W-:Y:S02]  /*7f30*/  ISETP.LT.AND P1, PT, R0, c[0x0][0x178], !P0 ;  /* 0x00005e0000007a0c */ /* 0x000fe40004721270 */
[----:B------:R-:W-:Y:S01]  /*7f40*/  IMAD.WIDE R14, R203, 0x2, R2 ;  /* 0x00000002cb0e7825 */ /* 0x000fe200078e0202 */
[----:B------:R-:W-:-:S03]  /*7f50*/  ISETP.LT.AND P0, PT, R204, c[0x0][0x178], !P0 ;  /* 0x00005e00cc007a0c */ /* 0x000fc60004701270 */
[----:B--2---:R-:W-:Y:S01]  /*7f60*/  IMAD R8, R63, 0x10, R4 ;  /* 0x000000103f087824 */ /* 0x004fe200078e0204 */
[----:B------:R2:W-:Y:S01]  /*7f70*/  @P6 STG.E.128 [R14.64], R40 ;  /* 0x000000280e006986 */ /* 0x0005e2000c101d0c */
[----:B------:R-:W-:-:S04]  /*7f80*/  IMAD.WIDE R2, R16, R65, c[0x0][0x170] ;  /* 0x00005c0010027625 */ /* 0x000fc800078e0241 */
[----:B------:R-:W-:Y:S02]  /*7f90*/  IMAD R9, R63, 0x10, R8 ;  /* 0x000000103f097824 */ /* 0x000fe400078e0208 */
[----:B------:R-:W-:-:S04]  /*7fa0*/  IMAD.WIDE R4, R4, R65, c[0x0][0x170] ;  /* 0x00005c0004047625 */ /* 0x000fc800078e0241 */
[----:B------:R-:W-:Y:S02]  /*7fb0*/  IMAD R0, R63, 0x10, R9 ;  /* 0x000000103f007824 */ /* 0x000fe400078e0209 */
[----:B-1----:R-:W-:-:S04]  /*7fc0*/  IMAD.WIDE R6, R8, R65, c[0x0][0x170] ;  /* 0x00005c0008067625 */ /* 0x002fc800078e0241 */
[----:B------:R-:W-:-:S04]  /*7fd0*/  IMAD.WIDE R8, R9, R65, c[0x0][0x170] ;  /* 0x00005c0009087625 */ /* 0x000fc800078e0241 */
[----:B------:R-:W-:-:S04]  /*7fe0*/  IMAD.WIDE R10, R0, R65, c[0x0][0x170] ;  /* 0x00005c00000a7625 */ /* 0x000fc800078e0241 */
[----:B------:R-:W-:-:S04]  /*7ff0*/  IMAD.WIDE R2, R203, 0x2, R2 ;  /* 0x00000002cb027825 */ /* 0x000fc800078e0202 */
[C---:B------:R-:W-:Y:S01]  /*8000*/  IMAD.WIDE R4, R203.reuse, 0x2, R4 ;  /* 0x00000002cb047825 */ /* 0x040fe200078e0204 */
[----:B------:R2:W-:Y:S03]  /*8010*/  @P5 STG.E.128 [R2.64], R28 ;  /* 0x0000001c02005986 */ /* 0x0005e6000c101d0c */
[C---:B------:R-:W-:Y:S01]  /*8020*/  IMAD.WIDE R6, R203.reuse, 0x2, R6 ;  /* 0x00000002cb067825 */ /* 0x040fe200078e0206 */
[----:B------:R2:W-:Y:S03]  /*8030*/  @P4 STG.E.128 [R4.64], R24 ;  /* 0x0000001804004986 */ /* 0x0005e6000c101d0c */
[C---:B------:R-:W-:Y:S01]  /*8040*/  IMAD.WIDE R8, R203.reuse, 0x2, R8 ;  /* 0x00000002cb087825 */ /* 0x040fe200078e0208 */
[----:B---3--:R2:W-:Y:S03]  /*8050*/  @P3 STG.E.128 [R6.64], R52 ;  /* 0x0000003406003986 */ /* 0x0085e6000c101d0c */
[----:B------:R-:W-:Y:S01]  /*8060*/  IMAD.WIDE R10, R203, 0x2, R10 ;  /* 0x00000002cb0a7825 */ /* 0x000fe200078e020a */
[----:B----4-:R2:W-:Y:S04]  /*8070*/  @P2 STG.E.128 [R8.64], R56 ;  /* 0x0000003808002986 */ /* 0x0105e8000c101d0c */
[----:B------:R2:W-:Y:S01]  /*8080*/  @P1 STG.E.128 [R10.64], R68 ;  /* 0x000000440a001986 */ /* 0x0005e2000c101d0c */
[----:B------:R-:W-:Y:S05]  /*8090*/  @!P0 EXIT ;  /* 0x000000000000894d */ /* 0x000fea0003800000 */
[----:B------:R-:W1:Y:S01]  /*80a0*/  LDS.128 R208, [R209+0x3300] ;  /* 0x00330000d1d07984 */ /* 0x000e620000000c00 */
[----:B--2---:R-:W-:-:S04]  /*80b0*/  IMAD R2, R63, 0x10, R0 ;  /* 0x000000103f027824 */ /* 0x004fc800078e0200 */
[----:B------:R-:W-:-:S06]  /*80c0*/  IMAD.WIDE R2, R2, R65, c[0x0][0x170] ;  /* 0x00005c0002027625 */ /* 0x000fcc00078e0241 */
[----:B------:R-:W-:-:S05]  /*80d0*/  IMAD.WIDE R2, R203, 0x2, R2 ;  /* 0x00000002cb027825 */ /* 0x000fca00078e0202 */
[----:B-1----:R-:W-:Y:S01]  /*80e0*/  STG.E.128 [R2.64], R208 ;  /* 0x000000d002007986 */ /* 0x002fe2000c101d0c */
[----:B------:R-:W-:Y:S05]  /*80f0*/  EXIT ;  /* 0x000000000000794d */ /* 0x000fea0003800000 */
.L_x_4:
[----:B------:R-:W-:-:S00]  /*8100*/  BRA `(.L_x_4) ;  /* 0xfffffff000007947 */ /* 0x000fc0000383ffff */
[----:B------:R-:W-:-:S00]  /*8110*/  NOP ;  /* 0x0000000000007918 */ /* 0x000fc00000000000 */
        /* <DEDUP_REMOVED lines=14> */
.L_x_5:


//--------------------- .nv.shared.matmul_kernel  --------------------------
	.section	.nv.shared.matmul_kernel,"aw",@nobits
	.sectionflags	@""
	.align	16
